// auto-generated by cutlass_sweep.gemm — config: {"arch": "sm_90", "cluster_m": 1, "cluster_n": 1, "dtype": "fp32", "dtype_b": "fp32", "layout": "nt", "stages": 0, "tile_k": 64, "tile_m": 128, "tile_n": 128}
#include "cutlass/cutlass.h"
#include "cutlass/gemm/collective/collective_builder.hpp"
#include "cutlass/gemm/device/gemm_universal_adapter.h"
#include "cutlass/gemm/kernel/gemm_universal.hpp"
#include "cutlass/epilogue/collective/collective_builder.hpp"

using ElemA = float;
using ElemB = float;
using ElemCD = float;
using Acc  = float;
using TileShape    = cute::Shape<cute::_128, cute::_128, cute::_64>;
using ClusterShape = cute::Shape<cute::_1, cute::_1, cute::_1>;

using CollectiveEpilogue = typename cutlass::epilogue::collective::CollectiveBuilder<
    cutlass::arch::Sm90, cutlass::arch::OpClassTensorOp,
    TileShape, ClusterShape,
    cutlass::epilogue::collective::EpilogueTileAuto,
    Acc, Acc,
    ElemCD, cutlass::layout::RowMajor, 128 / cutlass::sizeof_bits<ElemCD>::value,
    ElemCD, cutlass::layout::RowMajor, 128 / cutlass::sizeof_bits<ElemCD>::value,
    cutlass::epilogue::collective::EpilogueScheduleAuto
  >::CollectiveOp;

using CollectiveMainloop = typename cutlass::gemm::collective::CollectiveBuilder<
    cutlass::arch::Sm90, cutlass::arch::OpClassTensorOp,
    ElemA, cutlass::layout::RowMajor, 128 / cutlass::sizeof_bits<ElemA>::value,
    ElemB, cutlass::layout::ColumnMajor, 128 / cutlass::sizeof_bits<ElemB>::value,
    Acc,
    TileShape, ClusterShape,
    cutlass::gemm::collective::StageCountAutoCarveout<static_cast<int>(sizeof(typename CollectiveEpilogue::SharedStorage))>,
    cutlass::gemm::collective::KernelScheduleAuto
  >::CollectiveOp;

using GemmKernel = cutlass::gemm::kernel::GemmUniversal<
    cute::Shape<int,int,int,int>,
    CollectiveMainloop,
    CollectiveEpilogue
>;
using Gemm = cutlass::gemm::device::GemmUniversalAdapter<GemmKernel>;

// Force the device kernel symbol into the cubin without needing a host main.
auto* _anchor = &cutlass::device_kernel<GemmKernel>;


// ===== COMPILED SASS (sm_90a) =====

	.target	sm_90a

	.elftype	@"ET_EXEC"


//--------------------- .note.nv.tkinfo           --------------------------
	.section	.note.nv.tkinfo,"",@"SHT_NOTE"
	.sectionflags	@"SHF_NOTE_NV_TKINFO"
	.tkinfo
        /*0018*/ 	.word	0x00000002
        /*0030*/ 	.string	""
        /*0030*/ 	.string	"ptxas"
        /*0030*/ 	.string	"Cuda compilation tools, release 13.0, V13.0.88"
        /*0030*/ 	.string	"Build cuda_13.0.r13.0/compiler.36424714_0"
        /*0030*/ 	.string	"-arch sm_90a -m 64 "



//--------------------- .note.nv.cuinfo           --------------------------
	.section	.note.nv.cuinfo,"",@"SHT_NOTE"
	.sectionflags	@"SHF_NOTE_NV_CUINFO"
        /*0018*/ 	.short	0x0002
        /*001a*/ 	.short	0x005a
        /*001c*/ 	.short	0x0082
	.zero		2


//--------------------- .nv.info                  --------------------------
	.section	.nv.info,"",@"SHT_CUDA_INFO"
	.align	4


	//----- nvinfo : EIATTR_REGCOUNT
	.align		4
        /*0000*/ 	.byte	0x04, 0x2f
        /*0002*/ 	.short	(.L_15 - .L_14)
	.align		4
.L_14:
        /*0004*/ 	.word	index@(_ZN7cutlass13device_kernelINS_4gemm6kernel13GemmUniversalIN4cute5tupleIJiiiiEEENS1_10collective13CollectiveMmaINS1_34MainloopSm90TmaGmmaWarpSpecializedILi3ENS5_IJNS4_1CILi1EEESB_SB_EEENS1_35KernelTmaWarpSpecializedCooperativeEEENS5_IJNSA_ILi128EEESF_NSA_ILi64EEEEEEfNS5_IJlSB_lEEEfSI_NS4_8TiledMMAINS4_8MMA_AtomIJNS4_4SM904GMMA30MMA_64x128x8_F32TF32TF32_SS_TNILNSM_7ScaleInE1ELSO_1EEEEEENS4_6LayoutINS5_IJNSA_ILi2EEESB_SB_EEENS5_IJSB_NSA_ILi0EEESU_EEEEENS5_IJNS4_10UnderscoreESX_SX_EEEEENS4_13SM90_TMA_LOADENS4_14ComposedLayoutINS4_7SwizzleILi3ELi4ELi3EEENS4_18smem_ptr_flag_bitsILi32EEENSR_INS5_IJNSA_ILi8EEENSA_ILi32EEEEEENS5_IJS17_SB_EEEEEEEvNS4_8identityES10_S1B_vS1C_EENS_8epilogue10collective6detail29Sm90TmaWarpSpecializedAdapterINS1F_15DefaultEpilogueIfSI_SI_NS1E_6thread17LinearCombinationIfLi1EffLNS1J_9ScaleType4KindE0ELNS_15FloatRoundStyleE2EfEENS1_15EpilogueDefaultEEEEEvvEEEEvNT_6ParamsE)
        /*0008*/ 	.word	0x000000a8


	//----- nvinfo : EIATTR_FRAME_SIZE
	.align		4
.L_15:
        /*000c*/ 	.byte	0x04, 0x11
        /*000e*/ 	.short	(.L_17 - .L_16)
	.align		4
.L_16:
        /*0010*/ 	.word	index@(_ZN7cutlass13device_kernelINS_4gemm6kernel13GemmUniversalIN4cute5tupleIJiiiiEEENS1_10collective13CollectiveMmaINS1_34MainloopSm90TmaGmmaWarpSpecializedILi3ENS5_IJNS4_1CILi1EEESB_SB_EEENS1_35KernelTmaWarpSpecializedCooperativeEEENS5_IJNSA_ILi128EEESF_NSA_ILi64EEEEEEfNS5_IJlSB_lEEEfSI_NS4_8TiledMMAINS4_8MMA_AtomIJNS4_4SM904GMMA30MMA_64x128x8_F32TF32TF32_SS_TNILNSM_7ScaleInE1ELSO_1EEEEEENS4_6LayoutINS5_IJNSA_ILi2EEESB_SB_EEENS5_IJSB_NSA_ILi0EEESU_EEEEENS5_IJNS4_10UnderscoreESX_SX_EEEEENS4_13SM90_TMA_LOADENS4_14ComposedLayoutINS4_7SwizzleILi3ELi4ELi3EEENS4_18smem_ptr_flag_bitsILi32EEENSR_INS5_IJNSA_ILi8EEENSA_ILi32EEEEEENS5_IJS17_SB_EEEEEEEvNS4_8identityES10_S1B_vS1C_EENS_8epilogue10collective6detail29Sm90TmaWarpSpecializedAdapterINS1F_15DefaultEpilogueIfSI_SI_NS1E_6thread17LinearCombinationIfLi1EffLNS1J_9ScaleType4KindE0ELNS_15FloatRoundStyleE2EfEENS1_15EpilogueDefaultEEEEEvvEEEEvNT_6ParamsE)
        /*0014*/ 	.word	0x00000000


	//----- nvinfo : EIATTR_MIN_STACK_SIZE
	.align		4
.L_17:
        /*0018*/ 	.byte	0x04, 0x12
        /*001a*/ 	.short	(.L_19 - .L_18)
	.align		4
.L_18:
        /*001c*/ 	.word	index@(_ZN7cutlass13device_kernelINS_4gemm6kernel13GemmUniversalIN4cute5tupleIJiiiiEEENS1_10collective13CollectiveMmaINS1_34MainloopSm90TmaGmmaWarpSpecializedILi3ENS5_IJNS4_1CILi1EEESB_SB_EEENS1_35KernelTmaWarpSpecializedCooperativeEEENS5_IJNSA_ILi128EEESF_NSA_ILi64EEEEEEfNS5_IJlSB_lEEEfSI_NS4_8TiledMMAINS4_8MMA_AtomIJNS4_4SM904GMMA30MMA_64x128x8_F32TF32TF32_SS_TNILNSM_7ScaleInE1ELSO_1EEEEEENS4_6LayoutINS5_IJNSA_ILi2EEESB_SB_EEENS5_IJSB_NSA_ILi0EEESU_EEEEENS5_IJNS4_10UnderscoreESX_SX_EEEEENS4_13SM90_TMA_LOADENS4_14ComposedLayoutINS4_7SwizzleILi3ELi4ELi3EEENS4_18smem_ptr_flag_bitsILi32EEENSR_INS5_IJNSA_ILi8EEENSA_ILi32EEEEEENS5_IJS17_SB_EEEEEEEvNS4_8identityES10_S1B_vS1C_EENS_8epilogue10collective6detail29Sm90TmaWarpSpecializedAdapterINS1F_15DefaultEpilogueIfSI_SI_NS1E_6thread17LinearCombinationIfLi1EffLNS1J_9ScaleType4KindE0ELNS_15FloatRoundStyleE2EfEENS1_15EpilogueDefaultEEEEEvvEEEEvNT_6ParamsE)
        /*0020*/ 	.word	0x00000000
.L_19:


//--------------------- .nv.compat                --------------------------
	.section	.nv.compat,"",@"SHT_CUDA_COMPAT_INFO"
	.align	4
        /*0000*/ 	.byte	0x02, 0x09, 0x01, 0x00, 0x02, 0x02, 0x04, 0x00, 0x02, 0x05, 0x05, 0x00, 0x03, 0x07, 0x01, 0x01
        /*0010*/ 	.byte	0x02, 0x03, 0x01, 0x00, 0x02, 0x06, 0x01, 0x00, 0x04, 0x0b, 0x08, 0x00, 0x00, 0x00, 0x00, 0x00
        /*0020*/ 	.byte	0x00, 0x00, 0x00, 0x00


//--------------------- .nv.info._ZN7cutlass13device_kernelINS_4gemm6kernel13GemmUniversalIN4cute5tupleIJiiiiEEENS1_10collective13CollectiveMmaINS1_34MainloopSm90TmaGmmaWarpSpecializedILi3ENS5_IJNS4_1CILi1EEESB_SB_EEENS1_35KernelTmaWarpSpecializedCooperativeEEENS5_IJNSA_ILi128EEESF_NSA_ILi64EEEEEEfNS5_IJlSB_lEEEfSI_NS4_8TiledMMAINS4_8MMA_AtomIJNS4_4SM904GMMA30MMA_64x128x8_F32TF32TF32_SS_TNILNSM_7ScaleInE1ELSO_1EEEEEENS4_6LayoutINS5_IJNSA_ILi2EEESB_SB_EEENS5_IJSB_NSA_ILi0EEESU_EEEEENS5_IJNS4_10UnderscoreESX_SX_EEEEENS4_13SM90_TMA_LOADENS4_14ComposedLayoutINS4_7SwizzleILi3ELi4ELi3EEENS4_18smem_ptr_flag_bitsILi32EEENSR_INS5_IJNSA_ILi8EEENSA_ILi32EEEEEENS5_IJS17_SB_EEEEEEEvNS4_8identityES10_S1B_vS1C_EENS_8epilogue10collective6detail29Sm90TmaWarpSpecializedAdapterINS1F_15DefaultEpilogueIfSI_SI_NS1E_6thread17LinearCombinationIfLi1EffLNS1J_9ScaleType4KindE0ELNS_15FloatRoundStyleE2EfEENS1_15EpilogueDefaultEEEEEvvEEEEvNT_6ParamsE --------------------------
	.section	.nv.info._ZN7cutlass13device_kernelINS_4gemm6kernel13GemmUniversalIN4cute5tupleIJiiiiEEENS1_10collective13CollectiveMmaINS1_34MainloopSm90TmaGmmaWarpSpecializedILi3ENS5_IJNS4_1CILi1EEESB_SB_EEENS1_35KernelTmaWarpSpecializedCooperativeEEENS5_IJNSA_ILi128EEESF_NSA_ILi64EEEEEEfNS5_IJlSB_lEEEfSI_NS4_8TiledMMAINS4_8MMA_AtomIJNS4_4SM904GMMA30MMA_64x128x8_F32TF32TF32_SS_TNILNSM_7ScaleInE1ELSO_1EEEEEENS4_6LayoutINS5_IJNSA_ILi2EEESB_SB_EEENS5_IJSB_NSA_ILi0EEESU_EEEEENS5_IJNS4_10UnderscoreESX_SX_EEEEENS4_13SM90_TMA_LOADENS4_14ComposedLayoutINS4_7SwizzleILi3ELi4ELi3EEENS4_18smem_ptr_flag_bitsILi32EEENSR_INS5_IJNSA_ILi8EEENSA_ILi32EEEEEENS5_IJS17_SB_EEEEEEEvNS4_8identityES10_S1B_vS1C_EENS_8epilogue10collective6detail29Sm90TmaWarpSpecializedAdapterINS1F_15DefaultEpilogueIfSI_SI_NS1E_6thread17LinearCombinationIfLi1EffLNS1J_9ScaleType4KindE0ELNS_15FloatRoundStyleE2EfEENS1_15EpilogueDefaultEEEEEvvEEEEvNT_6ParamsE,"",@"SHT_CUDA_INFO"
	.sectionflags	@""
	.align	4


	//----- nvinfo : EIATTR_CUDA_API_VERSION
	.align		4
        /*0000*/ 	.byte	0x04, 0x37
        /*0002*/ 	.short	(.L_21 - .L_20)
.L_20:
        /*0004*/ 	.word	0x00000082


	//----- nvinfo : EIATTR_KPARAM_INFO
	.align		4
.L_21:
        /*0008*/ 	.byte	0x04, 0x17
        /*000a*/ 	.short	(.L_23 - .L_22)
.L_22:
        /*000c*/ 	.word	0x00000000
        /*0010*/ 	.short	0x0000
        /*0012*/ 	.short	0x0070
        /*0014*/ 	.byte	0x00, 0xf0, 0x01, 0x10


	//----- nvinfo : EIATTR_SPARSE_MMA_MASK
	.align		4
.L_23:
        /*0018*/ 	.byte	0x03, 0x50
        /*001a*/ 	.short	0x0000


	//----- nvinfo : EIATTR_MAXREG_COUNT
	.align		4
        /*001c*/ 	.byte	0x03, 0x1b
        /*001e*/ 	.short	0x00a8


	//----- nvinfo : EIATTR_NUM_BARRIERS
	.align		4
        /*0020*/ 	.byte	0x02, 0x4c
        /*0022*/ 	.byte	0x01
	.zero		1


	//----- nvinfo : EIATTR_EXTERNS
	.align		4
        /*0024*/ 	.byte	0x04, 0x0f
        /*0026*/ 	.short	(.L_25 - .L_24)


	//   ....[0]....
	.align		4
.L_24:
        /*0028*/ 	.word	index@(__assertfail)


	//----- nvinfo : EIATTR_MERCURY_ISA_VERSION
	.align		4
.L_25:
        /*002c*/ 	.byte	0x03, 0x5f
        /*002e*/ 	.short	0x0101


	//----- nvinfo : EIATTR_INT_WARP_WIDE_INSTR_OFFSETS
	.align		4
        /*0030*/ 	.byte	0x04, 0x31
        /*0032*/ 	.short	(.L_27 - .L_26)


	//   ....[0]....
.L_26:
        /*0034*/ 	.word	0x000003d0


	//   ....[1]....
        /*0038*/ 	.word	0x000003e0


	//   ....[2]....
        /*003c*/ 	.word	0x000004a0


	//----- nvinfo : EIATTR_COOP_GROUP_MASK_REGIDS
	.align		4
.L_27:
        /*0040*/ 	.byte	0x04, 0x29
        /*0042*/ 	.short	(.L_29 - .L_28)


	//   ....[0]....
.L_28:
        /*0044*/ 	.word	0xffffffff


	//   ....[1]....
        /*0048*/ 	.word	0xffffffff


	//   ....[2]....
        /*004c*/ 	.word	0xffffffff


	//   ....[3]....
        /*0050*/ 	.word	0xffffffff


	//   ....[4]....
        /*0054*/ 	.word	0xffffffff


	//----- nvinfo : EIATTR_COOP_GROUP_INSTR_OFFSETS
	.align		4
.L_29:
        /*0058*/ 	.byte	0x04, 0x28
        /*005a*/ 	.short	(.L_31 - .L_30)


	//   ....[0]....
.L_30:
        /*005c*/ 	.word	0x00000060


	//   ....[1]....
        /*0060*/ 	.word	0x00000070


	//   ....[2]....
        /*0064*/ 	.word	0x00000130


	//   ....[3]....
        /*0068*/ 	.word	0x000002a0


	//   ....[4]....
        /*006c*/ 	.word	0x000011a0


	//----- nvinfo : EIATTR_REG_RECONFIG
	.align		4
.L_31:
        /*0070*/ 	.byte	0x01, 0x54
	.zero		2


	//----- nvinfo : EIATTR_SYSCALL_OFFSETS
	.align		4
        /*0074*/ 	.byte	0x04, 0x46
        /*0076*/ 	.short	(.L_33 - .L_32)


	//   ....[0]....
.L_32:
        /*0078*/ 	.word	0x00001390


	//----- nvinfo : EIATTR_MBARRIER_INSTR_OFFSETS
	.align		4
.L_33:
        /*007c*/ 	.byte	0x04, 0x39
        /*007e*/ 	.short	(.L_35 - .L_34)


	//   ....[0]....
.L_34:
        /*0080*/ 	.word	0x00000230
        /*0084*/ 	.word	0x000000ff
        /*0088*/ 	.word	0x00000000
        /*008c*/ 	.short	0x0100
        /*008e*/ 	.byte	0x08
	.zero		1


	//   ....[1]....
        /*0090*/ 	.word	0x00000240
        /*0094*/ 	.word	0x000000ff
        /*0098*/ 	.word	0x00000018
        /*009c*/ 	.short	0x0100
        /*009e*/ 	.byte	0x08
	.zero		1


	//   ....[2]....
        /*00a0*/ 	.word	0x00000250
        /*00a4*/ 	.word	0x000000ff
        /*00a8*/ 	.word	0x00000008
        /*00ac*/ 	.short	0x0100
        /*00ae*/ 	.byte	0x08
	.zero		1


	//   ....[3]....
        /*00b0*/ 	.word	0x00000260
        /*00b4*/ 	.word	0x000000ff
        /*00b8*/ 	.word	0x00000020
        /*00bc*/ 	.short	0x0100
        /*00be*/ 	.byte	0x08
	.zero		1


	//   ....[4]....
        /*00c0*/ 	.word	0x00000270
        /*00c4*/ 	.word	0x000000ff
        /*00c8*/ 	.word	0x00000010
        /*00cc*/ 	.short	0x0100
        /*00ce*/ 	.byte	0x08
	.zero		1


	//   ....[5]....
        /*00d0*/ 	.word	0x00000280
        /*00d4*/ 	.word	0x000000ff
        /*00d8*/ 	.word	0x00000028
        /*00dc*/ 	.short	0x0100
        /*00de*/ 	.byte	0x08
	.zero		1


	//   ....[6]....
        /*00e0*/ 	.word	0x00000520
        /*00e4*/ 	.word	0x000000ff
        /*00e8*/ 	.word	0x00000040
        /*00ec*/ 	.short	0x0100
        /*00ee*/ 	.byte	0x08
	.zero		1


	//   ....[7]....
        /*00f0*/ 	.word	0x000005a0
        /*00f4*/ 	.word	0x000000ff
        /*00f8*/ 	.word	0x00000048
        /*00fc*/ 	.short	0x0100
        /*00fe*/ 	.byte	0x08
	.zero		1


	//   ....[8]....
        /*0100*/ 	.word	0x00001410
        /*0104*/ 	.word	0x00000003
        /*0108*/ 	.word	0x00000000
        /*010c*/ 	.short	0x010a
        /*010e*/ 	.byte	0x3f
	.zero		1


	//   ....[9]....
        /*0110*/ 	.word	0x00001470
        /*0114*/ 	.word	0x00000003
        /*0118*/ 	.word	0x00000000
        /*011c*/ 	.short	0x010a
        /*011e*/ 	.byte	0x3f
	.zero		1


	//   ....[10]....
        /*0120*/ 	.word	0x00001980
        /*0124*/ 	.word	0x000000ff
        /*0128*/ 	.word	0x00000000
        /*012c*/ 	.short	0x010a
        /*012e*/ 	.byte	0x08
	.zero		1


	//   ....[11]....
        /*0130*/ 	.word	0x000019c0
        /*0134*/ 	.word	0x000000ff
        /*0138*/ 	.word	0x00000000
        /*013c*/ 	.short	0x010a
        /*013e*/ 	.byte	0x08
	.zero		1


	//   ....[12]....
        /*0140*/ 	.word	0x00001de0
        /*0144*/ 	.word	0x000000ff
        /*0148*/ 	.word	0x00000000
        /*014c*/ 	.short	0x0101
        /*014e*/ 	.byte	0x07
	.zero		1


	//   ....[13]....
        /*0150*/ 	.word	0x00001fc0
        /*0154*/ 	.word	0x000000ff
        /*0158*/ 	.word	0x00000000
        /*015c*/ 	.short	0x0101
        /*015e*/ 	.byte	0x06
	.zero		1


	//   ....[14]....
        /*0160*/ 	.word	0x00006520
        /*0164*/ 	.word	0x0000000e
        /*0168*/ 	.word	0x00000018
        /*016c*/ 	.short	0x010a
        /*016e*/ 	.byte	0x3f
	.zero		1


	//   ....[15]....
        /*0170*/ 	.word	0x00006950
        /*0174*/ 	.word	0x00000006
        /*0178*/ 	.word	0x00000048
        /*017c*/ 	.short	0x0101
        /*017e*/ 	.byte	0x3f
	.zero		1


	//   ....[16]....
        /*0180*/ 	.word	0x00007070
        /*0184*/ 	.word	0x00000007
        /*0188*/ 	.word	0x00000000
        /*018c*/ 	.short	0x010a
        /*018e*/ 	.byte	0x3f
	.zero		1


	//   ....[17]....
        /*0190*/ 	.word	0x000070f0
        /*0194*/ 	.word	0x00000009
        /*0198*/ 	.word	0x00000000
        /*019c*/ 	.short	0x010a
        /*019e*/ 	.byte	0x3f
	.zero		1


	//   ....[18]....
        /*01a0*/ 	.word	0x00007180
        /*01a4*/ 	.word	0x00000003
        /*01a8*/ 	.word	0x00000000
        /*01ac*/ 	.short	0x010a
        /*01ae*/ 	.byte	0x3f
	.zero		1


	//   ....[19]....
        /*01b0*/ 	.word	0x000071e0
        /*01b4*/ 	.word	0x00000003
        /*01b8*/ 	.word	0x00000000
        /*01bc*/ 	.short	0x010a
        /*01be*/ 	.byte	0x3f
	.zero		1


	//   ....[20]....
        /*01c0*/ 	.word	0x00007240
        /*01c4*/ 	.word	0x00000004
        /*01c8*/ 	.word	0x00000000
        /*01cc*/ 	.short	0x010a
        /*01ce*/ 	.byte	0x3f
	.zero		1


	//   ....[21]....
        /*01d0*/ 	.word	0x00007310
        /*01d4*/ 	.word	0x0000000e
        /*01d8*/ 	.word	0x00000018
        /*01dc*/ 	.short	0x010a
        /*01de*/ 	.byte	0x3f
	.zero		1


	//   ....[22]....
        /*01e0*/ 	.word	0x000073e0
        /*01e4*/ 	.word	0x00000007
        /*01e8*/ 	.word	0x00000000
        /*01ec*/ 	.short	0x010a
        /*01ee*/ 	.byte	0x3f
	.zero		1


	//   ....[23]....
        /*01f0*/ 	.word	0x00007430
        /*01f4*/ 	.word	0x00000009
        /*01f8*/ 	.word	0x00000000
        /*01fc*/ 	.short	0x010a
        /*01fe*/ 	.byte	0x3f
	.zero		1


	//----- nvinfo : EIATTR_NUM_MBARRIERS
	.align		4
.L_35:
        /*0200*/ 	.byte	0x03, 0x38
        /*0202*/ 	.short	0x0008


	//----- nvinfo : EIATTR_EXIT_INSTR_OFFSETS
	.align		4
        /*0204*/ 	.byte	0x04, 0x1c
        /*0206*/ 	.short	(.L_37 - .L_36)


	//   ....[0]....
.L_36:
        /*0208*/ 	.word	0x00000640


	//   ....[1]....
        /*020c*/ 	.word	0x00000f00


	//   ....[2]....
        /*0210*/ 	.word	0x00005c00


	//   ....[3]....
        /*0214*/ 	.word	0x00006230


	//   ....[4]....
        /*0218*/ 	.word	0x000071d0


	//----- nvinfo : EIATTR_MAX_THREADS
	.align		4
.L_37:
        /*021c*/ 	.byte	0x04, 0x05
        /*021e*/ 	.short	(.L_39 - .L_38)
.L_38:
        /*0220*/ 	.word	0x00000180
        /*0224*/ 	.word	0x00000001
        /*0228*/ 	.word	0x00000001


	//----- nvinfo : EIATTR_CRS_STACK_SIZE
	.align		4
.L_39:
        /*022c*/ 	.byte	0x04, 0x1e
        /*022e*/ 	.short	(.L_41 - .L_40)
.L_40:
        /*0230*/ 	.word	0x00000000


	//----- nvinfo : EIATTR_CBANK_PARAM_SIZE
	.align		4
.L_41:
        /*0234*/ 	.byte	0x03, 0x19
        /*0236*/ 	.short	0x0470


	//----- nvinfo : EIATTR_PARAM_CBANK
	.align		4
        /*0238*/ 	.byte	0x04, 0x0a
        /*023a*/ 	.short	(.L_43 - .L_42)
	.align		4
.L_42:
        /*023c*/ 	.word	index@(.nv.constant0._ZN7cutlass13device_kernelINS_4gemm6kernel13GemmUniversalIN4cute5tupleIJiiiiEEENS1_10collective13CollectiveMmaINS1_34MainloopSm90TmaGmmaWarpSpecializedILi3ENS5_IJNS4_1CILi1EEESB_SB_EEENS1_35KernelTmaWarpSpecializedCooperativeEEENS5_IJNSA_ILi128EEESF_NSA_ILi64EEEEEEfNS5_IJlSB_lEEEfSI_NS4_8TiledMMAINS4_8MMA_AtomIJNS4_4SM904GMMA30MMA_64x128x8_F32TF32TF32_SS_TNILNSM_7ScaleInE1ELSO_1EEEEEENS4_6LayoutINS5_IJNSA_ILi2EEESB_SB_EEENS5_IJSB_NSA_ILi0EEESU_EEEEENS5_IJNS4_10UnderscoreESX_SX_EEEEENS4_13SM90_TMA_LOADENS4_14ComposedLayoutINS4_7SwizzleILi3ELi4ELi3EEENS4_18smem_ptr_flag_bitsILi32EEENSR_INS5_IJNSA_ILi8EEENSA_ILi32EEEEEENS5_IJS17_SB_EEEEEEEvNS4_8identityES10_S1B_vS1C_EENS_8epilogue10collective6detail29Sm90TmaWarpSpecializedAdapterINS1F_15DefaultEpilogueIfSI_SI_NS1E_6thread17LinearCombinationIfLi1EffLNS1J_9ScaleType4KindE0ELNS_15FloatRoundStyleE2EfEENS1_15EpilogueDefaultEEEEEvvEEEEvNT_6ParamsE)
        /*0240*/ 	.short	0x0210
        /*0242*/ 	.short	0x0470


	//----- nvinfo : EIATTR_SW_WAR
	.align		4
.L_43:
        /*0244*/ 	.byte	0x04, 0x36
        /*0246*/ 	.short	(.L_45 - .L_44)
.L_44:
        /*0248*/ 	.word	0x00000008
.L_45:


//--------------------- .nv.callgraph             --------------------------
	.section	.nv.callgraph,"",@"SHT_CUDA_CALLGRAPH"
	.align	4
	.sectionentsize	8
	.align		4
        /*0000*/ 	.word	0x00000000
	.align		4
        /*0004*/ 	.word	0xffffffff
	.align		4
        /*0008*/ 	.word	index@(_ZN7cutlass13device_kernelINS_4gemm6kernel13GemmUniversalIN4cute5tupleIJiiiiEEENS1_10collective13CollectiveMmaINS1_34MainloopSm90TmaGmmaWarpSpecializedILi3ENS5_IJNS4_1CILi1EEESB_SB_EEENS1_35KernelTmaWarpSpecializedCooperativeEEENS5_IJNSA_ILi128EEESF_NSA_ILi64EEEEEEfNS5_IJlSB_lEEEfSI_NS4_8TiledMMAINS4_8MMA_AtomIJNS4_4SM904GMMA30MMA_64x128x8_F32TF32TF32_SS_TNILNSM_7ScaleInE1ELSO_1EEEEEENS4_6LayoutINS5_IJNSA_ILi2EEESB_SB_EEENS5_IJSB_NSA_ILi0EEESU_EEEEENS5_IJNS4_10UnderscoreESX_SX_EEEEENS4_13SM90_TMA_LOADENS4_14ComposedLayoutINS4_7SwizzleILi3ELi4ELi3EEENS4_18smem_ptr_flag_bitsILi32EEENSR_INS5_IJNSA_ILi8EEENSA_ILi32EEEEEENS5_IJS17_SB_EEEEEEEvNS4_8identityES10_S1B_vS1C_EENS_8epilogue10collective6detail29Sm90TmaWarpSpecializedAdapterINS1F_15DefaultEpilogueIfSI_SI_NS1E_6thread17LinearCombinationIfLi1EffLNS1J_9ScaleType4KindE0ELNS_15FloatRoundStyleE2EfEENS1_15EpilogueDefaultEEEEEvvEEEEvNT_6ParamsE)
	.align		4
        /*000c*/ 	.word	index@(__assertfail)
	.align		4
        /*0010*/ 	.word	0x00000000
	.align		4
        /*0014*/ 	.word	0xfffffffe
	.align		4
        /*0018*/ 	.word	0x00000000
	.align		4
        /*001c*/ 	.word	0xfffffffd
	.align		4
        /*0020*/ 	.word	0x00000000
	.align		4
        /*0024*/ 	.word	0xfffffffc


//--------------------- .nv.constant4             --------------------------
	.section	.nv.constant4,"a",@progbits
	.align	8
	.align		8
.nv.constant4:
        /*0000*/ 	.dword	__assertfail
	.align		8
        /*0008*/ 	.dword	__unnamed_1
	.align		8
        /*0010*/ 	.dword	_ZN40_INTERNAL_d41d3b63_4_k_cu_c7da12eb_214094cuda3std3__45__cpo5beginE
	.align		8
        /*0018*/ 	.dword	_ZN40_INTERNAL_d41d3b63_4_k_cu_c7da12eb_214094cuda3std3__45__cpo3endE
	.align		8
        /*0020*/ 	.dword	_ZN40_INTERNAL_d41d3b63_4_k_cu_c7da12eb_214094cuda3std3__45__cpo6cbeginE
	.align		8
        /*0028*/ 	.dword	_ZN40_INTERNAL_d41d3b63_4_k_cu_c7da12eb_214094cuda3std3__45__cpo4cendE
	.align		8
        /*0030*/ 	.dword	_ZN40_INTERNAL_d41d3b63_4_k_cu_c7da12eb_214094cuda3std3__442_GLOBAL__N__d41d3b63_4_k_cu_c7da12eb_214096ignoreE
	.align		8
        /*0038*/ 	.dword	_ZN40_INTERNAL_d41d3b63_4_k_cu_c7da12eb_214094cuda3std3__419piecewise_constructE
	.align		8
        /*0040*/ 	.dword	_ZN40_INTERNAL_d41d3b63_4_k_cu_c7da12eb_214094cuda3std3__48in_placeE
	.align		8
        /*0048*/ 	.dword	_ZN40_INTERNAL_d41d3b63_4_k_cu_c7da12eb_214094cuda3std6ranges3__45__cpo4swapE
	.align		8
        /*0050*/ 	.dword	_ZN40_INTERNAL_d41d3b63_4_k_cu_c7da12eb_214094cuda3std6ranges3__45__cpo9iter_moveE
	.align		8
        /*0058*/ 	.dword	_ZN40_INTERNAL_d41d3b63_4_k_cu_c7da12eb_214094cute7productE
	.align		8
        /*0060*/ 	.dword	_ZN40_INTERNAL_d41d3b63_4_k_cu_c7da12eb_214094cute1_E
	.align		8
        /*0068*/ 	.dword	$str$22
	.align		8
        /*0070*/ 	.dword	$str$23


//--------------------- .text._ZN7cutlass13device_kernelINS_4gemm6kernel13GemmUniversalIN4cute5tupleIJiiiiEEENS1_10collective13CollectiveMmaINS1_34MainloopSm90TmaGmmaWarpSpecializedILi3ENS5_IJNS4_1CILi1EEESB_SB_EEENS1_35KernelTmaWarpSpecializedCooperativeEEENS5_IJNSA_ILi128EEESF_NSA_ILi64EEEEEEfNS5_IJlSB_lEEEfSI_NS4_8TiledMMAINS4_8MMA_AtomIJNS4_4SM904GMMA30MMA_64x128x8_F32TF32TF32_SS_TNILNSM_7ScaleInE1ELSO_1EEEEEENS4_6LayoutINS5_IJNSA_ILi2EEESB_SB_EEENS5_IJSB_NSA_ILi0EEESU_EEEEENS5_IJNS4_10UnderscoreESX_SX_EEEEENS4_13SM90_TMA_LOADENS4_14ComposedLayoutINS4_7SwizzleILi3ELi4ELi3EEENS4_18smem_ptr_flag_bitsILi32EEENSR_INS5_IJNSA_ILi8EEENSA_ILi32EEEEEENS5_IJS17_SB_EEEEEEEvNS4_8identityES10_S1B_vS1C_EENS_8epilogue10collective6detail29Sm90TmaWarpSpecializedAdapterINS1F_15DefaultEpilogueIfSI_SI_NS1E_6thread17LinearCombinationIfLi1EffLNS1J_9ScaleType4KindE0ELNS_15FloatRoundStyleE2EfEENS1_15EpilogueDefaultEEEEEvvEEEEvNT_6ParamsE --------------------------
	.section	.text._ZN7cutlass13device_kernelINS_4gemm6kernel13GemmUniversalIN4cute5tupleIJiiiiEEENS1_10collective13CollectiveMmaINS1_34MainloopSm90TmaGmmaWarpSpecializedILi3ENS5_IJNS4_1CILi1EEESB_SB_EEENS1_35KernelTmaWarpSpecializedCooperativeEEENS5_IJNSA_ILi128EEESF_NSA_ILi64EEEEEEfNS5_IJlSB_lEEEfSI_NS4_8TiledMMAINS4_8MMA_AtomIJNS4_4SM904GMMA30MMA_64x128x8_F32TF32TF32_SS_TNILNSM_7ScaleInE1ELSO_1EEEEEENS4_6LayoutINS5_IJNSA_ILi2EEESB_SB_EEENS5_IJSB_NSA_ILi0EEESU_EEEEENS5_IJNS4_10UnderscoreESX_SX_EEEEENS4_13SM90_TMA_LOADENS4_14ComposedLayoutINS4_7SwizzleILi3ELi4ELi3EEENS4_18smem_ptr_flag_bitsILi32EEENSR_INS5_IJNSA_ILi8EEENSA_ILi32EEEEEENS5_IJS17_SB_EEEEEEEvNS4_8identityES10_S1B_vS1C_EENS_8epilogue10collective6detail29Sm90TmaWarpSpecializedAdapterINS1F_15DefaultEpilogueIfSI_SI_NS1E_6thread17LinearCombinationIfLi1EffLNS1J_9ScaleType4KindE0ELNS_15FloatRoundStyleE2EfEENS1_15EpilogueDefaultEEEEEvvEEEEvNT_6ParamsE,"ax",@progbits
	.align	128
.text._ZN7cutlass13device_kernelINS_4gemm6kernel13GemmUniversalIN4cute5tupleIJiiiiEEENS1_10collective13CollectiveMmaINS1_34MainloopSm90TmaGmmaWarpSpecializedILi3ENS5_IJNS4_1CILi1EEESB_SB_EEENS1_35KernelTmaWarpSpecializedCooperativeEEENS5_IJNSA_ILi128EEESF_NSA_ILi64EEEEEEfNS5_IJlSB_lEEEfSI_NS4_8TiledMMAINS4_8MMA_AtomIJNS4_4SM904GMMA30MMA_64x128x8_F32TF32TF32_SS_TNILNSM_7ScaleInE1ELSO_1EEEEEENS4_6LayoutINS5_IJNSA_ILi2EEESB_SB_EEENS5_IJSB_NSA_ILi0EEESU_EEEEENS5_IJNS4_10UnderscoreESX_SX_EEEEENS4_13SM90_TMA_LOADENS4_14ComposedLayoutINS4_7SwizzleILi3ELi4ELi3EEENS4_18smem_ptr_flag_bitsILi32EEENSR_INS5_IJNSA_ILi8EEENSA_ILi32EEEEEENS5_IJS17_SB_EEEEEEEvNS4_8identityES10_S1B_vS1C_EENS_8epilogue10collective6detail29Sm90TmaWarpSpecializedAdapterINS1F_15DefaultEpilogueIfSI_SI_NS1E_6thread17LinearCombinationIfLi1EffLNS1J_9ScaleType4KindE0ELNS_15FloatRoundStyleE2EfEENS1_15EpilogueDefaultEEEEEvvEEEEvNT_6ParamsE:
        .type           _ZN7cutlass13device_kernelINS_4gemm6kernel13GemmUniversalIN4cute5tupleIJiiiiEEENS1_10collective13CollectiveMmaINS1_34MainloopSm90TmaGmmaWarpSpecializedILi3ENS5_IJNS4_1CILi1EEESB_SB_EEENS1_35KernelTmaWarpSpecializedCooperativeEEENS5_IJNSA_ILi128EEESF_NSA_ILi64EEEEEEfNS5_IJlSB_lEEEfSI_NS4_8TiledMMAINS4_8MMA_AtomIJNS4_4SM904GMMA30MMA_64x128x8_F32TF32TF32_SS_TNILNSM_7ScaleInE1ELSO_1EEEEEENS4_6LayoutINS5_IJNSA_ILi2EEESB_SB_EEENS5_IJSB_NSA_ILi0EEESU_EEEEENS5_IJNS4_10UnderscoreESX_SX_EEEEENS4_13SM90_TMA_LOADENS4_14ComposedLayoutINS4_7SwizzleILi3ELi4ELi3EEENS4_18smem_ptr_flag_bitsILi32EEENSR_INS5_IJNSA_ILi8EEENSA_ILi32EEEEEENS5_IJS17_SB_EEEEEEEvNS4_8identityES10_S1B_vS1C_EENS_8epilogue10collective6detail29Sm90TmaWarpSpecializedAdapterINS1F_15DefaultEpilogueIfSI_SI_NS1E_6thread17LinearCombinationIfLi1EffLNS1J_9ScaleType4KindE0ELNS_15FloatRoundStyleE2EfEENS1_15EpilogueDefaultEEEEEvvEEEEvNT_6ParamsE,@function
        .size           _ZN7cutlass13device_kernelINS_4gemm6kernel13GemmUniversalIN4cute5tupleIJiiiiEEENS1_10collective13CollectiveMmaINS1_34MainloopSm90TmaGmmaWarpSpecializedILi3ENS5_IJNS4_1CILi1EEESB_SB_EEENS1_35KernelTmaWarpSpecializedCooperativeEEENS5_IJNSA_ILi128EEESF_NSA_ILi64EEEEEEfNS5_IJlSB_lEEEfSI_NS4_8TiledMMAINS4_8MMA_AtomIJNS4_4SM904GMMA30MMA_64x128x8_F32TF32TF32_SS_TNILNSM_7ScaleInE1ELSO_1EEEEEENS4_6LayoutINS5_IJNSA_ILi2EEESB_SB_EEENS5_IJSB_NSA_ILi0EEESU_EEEEENS5_IJNS4_10UnderscoreESX_SX_EEEEENS4_13SM90_TMA_LOADENS4_14ComposedLayoutINS4_7SwizzleILi3ELi4ELi3EEENS4_18smem_ptr_flag_bitsILi32EEENSR_INS5_IJNSA_ILi8EEENSA_ILi32EEEEEENS5_IJS17_SB_EEEEEEEvNS4_8identityES10_S1B_vS1C_EENS_8epilogue10collective6detail29Sm90TmaWarpSpecializedAdapterINS1F_15DefaultEpilogueIfSI_SI_NS1E_6thread17LinearCombinationIfLi1EffLNS1J_9ScaleType4KindE0ELNS_15FloatRoundStyleE2EfEENS1_15EpilogueDefaultEEEEEvvEEEEvNT_6ParamsE,(.L_x_192 - _ZN7cutlass13device_kernelINS_4gemm6kernel13GemmUniversalIN4cute5tupleIJiiiiEEENS1_10collective13CollectiveMmaINS1_34MainloopSm90TmaGmmaWarpSpecializedILi3ENS5_IJNS4_1CILi1EEESB_SB_EEENS1_35KernelTmaWarpSpecializedCooperativeEEENS5_IJNSA_ILi128EEESF_NSA_ILi64EEEEEEfNS5_IJlSB_lEEEfSI_NS4_8TiledMMAINS4_8MMA_AtomIJNS4_4SM904GMMA30MMA_64x128x8_F32TF32TF32_SS_TNILNSM_7ScaleInE1ELSO_1EEEEEENS4_6LayoutINS5_IJNSA_ILi2EEESB_SB_EEENS5_IJSB_NSA_ILi0EEESU_EEEEENS5_IJNS4_10UnderscoreESX_SX_EEEEENS4_13SM90_TMA_LOADENS4_14ComposedLayoutINS4_7SwizzleILi3ELi4ELi3EEENS4_18smem_ptr_flag_bitsILi32EEENSR_INS5_IJNSA_ILi8EEENSA_ILi32EEEEEENS5_IJS17_SB_EEEEEEEvNS4_8identityES10_S1B_vS1C_EENS_8epilogue10collective6detail29Sm90TmaWarpSpecializedAdapterINS1F_15DefaultEpilogueIfSI_SI_NS1E_6thread17LinearCombinationIfLi1EffLNS1J_9ScaleType4KindE0ELNS_15FloatRoundStyleE2EfEENS1_15EpilogueDefaultEEEEEvvEEEEvNT_6ParamsE)
        .other          _ZN7cutlass13device_kernelINS_4gemm6kernel13GemmUniversalIN4cute5tupleIJiiiiEEENS1_10collective13CollectiveMmaINS1_34MainloopSm90TmaGmmaWarpSpecializedILi3ENS5_IJNS4_1CILi1EEESB_SB_EEENS1_35KernelTmaWarpSpecializedCooperativeEEENS5_IJNSA_ILi128EEESF_NSA_ILi64EEEEEEfNS5_IJlSB_lEEEfSI_NS4_8TiledMMAINS4_8MMA_AtomIJNS4_4SM904GMMA30MMA_64x128x8_F32TF32TF32_SS_TNILNSM_7ScaleInE1ELSO_1EEEEEENS4_6LayoutINS5_IJNSA_ILi2EEESB_SB_EEENS5_IJSB_NSA_ILi0EEESU_EEEEENS5_IJNS4_10UnderscoreESX_SX_EEEEENS4_13SM90_TMA_LOADENS4_14ComposedLayoutINS4_7SwizzleILi3ELi4ELi3EEENS4_18smem_ptr_flag_bitsILi32EEENSR_INS5_IJNSA_ILi8EEENSA_ILi32EEEEEENS5_IJS17_SB_EEEEEEEvNS4_8identityES10_S1B_vS1C_EENS_8epilogue10collective6detail29Sm90TmaWarpSpecializedAdapterINS1F_15DefaultEpilogueIfSI_SI_NS1E_6thread17LinearCombinationIfLi1EffLNS1J_9ScaleType4KindE0ELNS_15FloatRoundStyleE2EfEENS1_15EpilogueDefaultEEEEEvvEEEEvNT_6ParamsE,@"STO_CUDA_ENTRY STV_DEFAULT"
_ZN7cutlass13device_kernelINS_4gemm6kernel13GemmUniversalIN4cute5tupleIJiiiiEEENS1_10collective13CollectiveMmaINS1_34MainloopSm90TmaGmmaWarpSpecializedILi3ENS5_IJNS4_1CILi1EEESB_SB_EEENS1_35KernelTmaWarpSpecializedCooperativeEEENS5_IJNSA_ILi128EEESF_NSA_ILi64EEEEEEfNS5_IJlSB_lEEEfSI_NS4_8TiledMMAINS4_8MMA_AtomIJNS4_4SM904GMMA30MMA_64x128x8_F32TF32TF32_SS_TNILNSM_7ScaleInE1ELSO_1EEEEEENS4_6LayoutINS5_IJNSA_ILi2EEESB_SB_EEENS5_IJSB_NSA_ILi0EEESU_EEEEENS5_IJNS4_10UnderscoreESX_SX_EEEEENS4_13SM90_TMA_LOADENS4_14ComposedLayoutINS4_7SwizzleILi3ELi4ELi3EEENS4_18smem_ptr_flag_bitsILi32EEENSR_INS5_IJNSA_ILi8EEENSA_ILi32EEEEEENS5_IJS17_SB_EEEEEEEvNS4_8identityES10_S1B_vS1C_EENS_8epilogue10collective6detail29Sm90TmaWarpSpecializedAdapterINS1F_15DefaultEpilogueIfSI_SI_NS1E_6thread17LinearCombinationIfLi1EffLNS1J_9ScaleType4KindE0ELNS_15FloatRoundStyleE2EfEENS1_15EpilogueDefaultEEEEEvvEEEEvNT_6ParamsE:
[----:B------:R-:W0:Y:S01]  /*0000*/  LDC R1, c[0x0][0x28] ;  /* 0x00000a00ff017b82 */ /* 0x000e220000000800 */
[----:B------:R-:W1:Y:S01]  /*0010*/  S2R R3, SR_TID.X ;  /* 0x0000000000037919 */ /* 0x000e620000002100 */
[----:B------:R-:W-:Y:S01]  /*0020*/  ELECT P0, URZ, PT ;  /* 0x00000000003f782f */ /* 0x000fe20003800000 */
[----:B------:R-:W-:Y:S01]  /*0030*/  BSSY B0, `(.L_x_0) ;  /* 0x000000f000007945 */ /* 0x000fe20003800000 */
[--C-:B-1----:R-:W-:Y:S02]  /*0040*/  SHF.R.U32.HI R0, RZ, 0x5, R3.reuse ;  /* 0x00000005ff007819 */ /* 0x102fe40000011603 */
[----:B------:R-:W-:-:S03]  /*0050*/  SHF.R.U32.HI R14, RZ, 0x7, R3 ;  /* 0x00000007ff0e7819 */ /* 0x000fc60000011603 */
[----:B------:R-:W1:Y:S04]  /*0060*/  SHFL.IDX PT, R4, R0, RZ, 0x1f ;  /* 0x00001fff00047589 */ /* 0x000e6800000e0000 */
[----:B------:R2:W3:Y:S01]  /*0070*/  SHFL.IDX PT, R10, R14, RZ, 0x1f ;  /* 0x00001fff0e0a7589 */ /* 0x0004e200000e0000 */
[----:B-1----:R-:W-:-:S13]  /*0080*/  ISETP.NE.OR P0, PT, R4, RZ, !P0 ;  /* 0x000000ff0400720c */ /* 0x002fda0004705670 */
[----:B0-23--:R-:W-:Y:S05]  /*0090*/  @P0 BRA `(.L_x_1) ;  /* 0x0000000000200947 */ /* 0x00dfea0003800000 */
[----:B------:R-:W-:Y:S02]  /*00a0*/  ULDC.64 UR4, c[0x0][0x198] ;  /* 0x0000660000047ab9 */ /* 0x000fe40000000a00 */
[----:B------:R-:W-:Y:S02]  /*00b0*/  UIADD3 UR6, UP0, UR4, 0xf0, URZ ;  /* 0x000000f004067890 */ /* 0x000fe4000ff1e03f */
[----:B------:R-:W-:Y:S02]  /*00c0*/  UIADD3 UR4, UP1, UR4, 0x1f0, URZ ;  /* 0x000001f004047890 */ /* 0x000fe4000ff3e03f */
[----:B------:R-:W-:Y:S02]  /*00d0*/  UIADD3.X UR7, URZ, UR5, URZ, UP0, !UPT ;  /* 0x000000053f077290 */ /* 0x000fe400087fe43f */
[----:B------:R-:W-:-:S07]  /*00e0*/  UIADD3.X UR5, URZ, UR5, URZ, UP1, !UPT ;  /* 0x000000053f057290 */ /* 0x000fce0008ffe43f */
[----:B------:R0:W-:Y:S02]  /*00f0*/  UTMACCTL.PF [UR6] ;  /* 0x00000000060079b9 */ /* 0x0001e40008040000 */
[----:B------:R0:W-:Y:S02]  /*0100*/  UTMACCTL.PF [UR4] ;  /* 0x00000000040079b9 */ /* 0x0001e40008040000 */
[----:B0-----:R-:W-:Y:S01]  /*0110*/  NOP ;  /* 0x0000000000007918 */ /* 0x001fe20000000000 */
.L_x_1:
[----:B------:R-:W-:Y:S05]  /*0120*/  BSYNC B0 ;  /* 0x0000000000007941 */ /* 0x000fea0003800000 */
.L_x_0:
[----:B------:R-:W0:Y:S02]  /*0130*/  SHFL.IDX PT, R2, R0, RZ, 0x1f ;  /* 0x00001fff00027589 */ /* 0x000e2400000e0000 */
[----:B0-----:R-:W-:-:S13]  /*0140*/  ISETP.NE.AND P0, PT, R2, RZ, PT ;  /* 0x000000ff0200720c */ /* 0x001fda0003f05270 */
[----:B------:R-:W-:Y:S05]  /*0150*/  @P0 BRA `(.L_x_2) ;  /* 0x0000000000500947 */ /* 0x000fea0003800000 */
[----:B------:R-:W0:Y:S01]  /*0160*/  S2UR UR8, SR_CgaCtaId ;  /* 0x00000000000879c3 */ /* 0x000e220000008800 */
[----:B------:R-:W-:Y:S01]  /*0170*/  UMOV UR4, 0x400 ;  /* 0x0000040000047882 */ /* 0x000fe20000000000 */
[----:B------:R-:W-:Y:S01]  /*0180*/  UMOV UR5, 0x1 ;  /* 0x0000000100057882 */ /* 0x000fe20000000000 */
[----:B------:R-:W-:Y:S01]  /*0190*/  UMOV UR6, 0x100 ;  /* 0x0000010000067882 */ /* 0x000fe20000000000 */
[----:B------:R-:W-:Y:S01]  /*01a0*/  ELECT P0, URZ, PT ;  /* 0x00000000003f782f */ /* 0x000fe20003800000 */
[----:B------:R-:W-:-:S04]  /*01b0*/  UIADD3 UR6, -UR6, 0x100000, URZ ;  /* 0x0010000006067890 */ /* 0x000fc8000fffe13f */
[----:B------:R-:W-:Y:S02]  /*01c0*/  USHF.L.U32 UR7, UR6, 0xb, URZ ;  /* 0x0000000b06077899 */ /* 0x000fe4000800063f */
[----:B------:R-:W-:Y:S02]  /*01d0*/  USHF.L.U32 UR6, UR6, 0x1, URZ ;  /* 0x0000000106067899 */ /* 0x000fe4000800063f */
[----:B0-----:R-:W-:Y:S02]  /*01e0*/  ULEA UR8, UR8, UR4, 0x18 ;  /* 0x0000000408087291 */ /* 0x001fe4000f8ec03f */
[----:B------:R-:W-:-:S04]  /*01f0*/  UIADD3 UR4, -UR5, 0x100000, URZ ;  /* 0x0010000005047890 */ /* 0x000fc8000fffe13f */
[----:B------:R-:W-:Y:S02]  /*0200*/  USHF.L.U32 UR5, UR4, 0xb, URZ ;  /* 0x0000000b04057899 */ /* 0x000fe4000800063f */
[----:B------:R-:W-:Y:S01]  /*0210*/  USHF.L.U32 UR4, UR4, 0x1, URZ ;  /* 0x0000000104047899 */ /* 0x000fe2000800063f */
[----:B------:R-:W0:Y:S11]  /*0220*/  FENCE.VIEW.ASYNC.S ;  /* 0x00000000000073c6 */ /* 0x000e360000000000 */
[----:B0-----:R0:W1:Y:S01]  /*0230*/  SYNCS.EXCH.64 URZ, [UR8], UR4 ;  /* 0x00000004083f75b2 */ /* 0x0010620008000100 */
[----:B------:R0:W2:Y:S01]  /*0240*/  SYNCS.EXCH.64 URZ, [UR8+0x18], UR6 ;  /* 0x00001806083f75b2 */ /* 0x0000a20008000100 */
[----:B------:R0:W3:Y:S01]  /*0250*/  SYNCS.EXCH.64 URZ, [UR8+0x8], UR4 ;  /* 0x00000804083f75b2 */ /* 0x0000e20008000100 */
[----:B------:R0:W4:Y:S01]  /*0260*/  SYNCS.EXCH.64 URZ, [UR8+0x20], UR6 ;  /* 0x00002006083f75b2 */ /* 0x0001220008000100 */
[----:B------:R0:W0:Y:S01]  /*0270*/  SYNCS.EXCH.64 URZ, [UR8+0x10], UR4 ;  /* 0x00001004083f75b2 */ /* 0x0000220008000100 */
[----:B------:R0:W0:Y:S01]  /*0280*/  SYNCS.EXCH.64 URZ, [UR8+0x28], UR6 ;  /* 0x00002806083f75b2 */ /* 0x0000220008000100 */
[----:B------:R-:W-:Y:S01]  /*0290*/  NOP ;  /* 0x0000000000007918 */ /* 0x000fe20000000000 */
.L_x_2:
[----:B------:R-:W5:Y:S01]  /*02a0*/  SHFL.IDX PT, R0, R0, RZ, 0x1f ;  /* 0x00001fff00007589 */ /* 0x000f6200000e0000 */
[----:B------:R-:W-:Y:S01]  /*02b0*/  ELECT P0, URZ, PT ;  /* 0x00000000003f782f */ /* 0x000fe20003800000 */
[----:B------:R-:W1:Y:S01]  /*02c0*/  LDC R2, c[0x0][0x65c] ;  /* 0x00019700ff027b82 */ /* 0x000e620000000800 */
[----:B------:R-:W-:Y:S01]  /*02d0*/  SHF.R.S32.HI R7, RZ, 0x1f, R4 ;  /* 0x0000001fff077819 */ /* 0x000fe20000011404 */
[----:B------:R-:W2:Y:S01]  /*02e0*/  S2R R5, SR_CTAID.Y ;  /* 0x0000000000057919 */ /* 0x000ea20000002600 */
[----:B0-----:R-:W-:Y:S01]  /*02f0*/  UMOV UR4, 0x20 ;  /* 0x0000002000047882 */ /* 0x001fe20000000000 */
[----:B------:R-:W-:Y:S01]  /*0300*/  NOP ;  /* 0x0000000000007918 */ /* 0x000fe20000000000 */
[----:B------:R-:W-:Y:S01]  /*0310*/  LEA.HI R7, R7, R4, RZ, 0x2 ;  /* 0x0000000407077211 */ /* 0x000fe200078f10ff */
[----:B------:R-:W0:Y:S01]  /*0320*/  S2R R6, SR_CTAID.X ;  /* 0x0000000000067919 */ /* 0x000e220000002500 */
[----:B------:R-:W-:Y:S01]  /*0330*/  ISETP.NE.AND P2, PT, R10, RZ, PT ;  /* 0x000000ff0a00720c */ /* 0x000fe20003f45270 */
[----:B------:R-:W-:Y:S01]  /*0340*/  NOP ;  /* 0x0000000000007918 */ /* 0x000fe20000000000 */
[----:B------:R-:W-:-:S02]  /*0350*/  LOP3.LUT R7, R7, 0xfffffffc, RZ, 0xc0, !PT ;  /* 0xfffffffc07077812 */ /* 0x000fc400078ec0ff */
[----:B-----5:R-:W-:Y:S02]  /*0360*/  ISETP.NE.OR P0, PT, R0, RZ, !P0 ;  /* 0x000000ff0000720c */ /* 0x020fe40004705670 */
[----:B-1----:R-:W-:-:S04]  /*0370*/  ISETP.NE.AND P3, PT, R2, 0x1, PT ;  /* 0x000000010200780c */ /* 0x002fc80003f65270 */
[----:B------:R-:W-:Y:S01]  /*0380*/  P2R R0, PR, RZ, 0x8 ;  /* 0x00000008ff007803 */ /* 0x000fe20000000000 */
[----:B------:R-:W-:Y:S01]  /*0390*/  IMAD.IADD R0, R4, 0x1, -R7 ;  /* 0x0000000104007824 */ /* 0x000fe200078e0a07 */
[----:B------:R-:W-:Y:S01]  /*03a0*/  LOP3.LUT R4, R3, 0x7f, RZ, 0xc0, !PT ;  /* 0x0000007f03047812 */ /* 0x000fe200078ec0ff */
[----:B------:R-:W-:-:S03]  /*03b0*/  IMAD.MOV.U32 R7, RZ, RZ, RZ ;  /* 0x000000ffff077224 */ /* 0x000fc600078e00ff */
[----:B------:R-:W-:Y:S01]  /*03c0*/  ISETP.NE.AND P1, PT, R0, 0x3, PT ;  /* 0x000000030000780c */ /* 0x000fe20003f25270 */
[----:B------:R-:W-:Y:S01]  /*03d0*/  VOTEU.ALL UP0, P0 ;  /* 0x00000000003f7886 */ /* 0x000fe20000000000 */
[----:B------:R-:W-:Y:S01]  /*03e0*/  VOTEU.ALL UP1, P0 ;  /* 0x00000000003f7886 */ /* 0x000fe20000020000 */
[----:B------:R-:W0:Y:S01]  /*03f0*/  @P3 LDC R17, c[0x0][0x10] ;  /* 0x00000400ff113b82 */ /* 0x000e220000000800 */
[----:B--2---:R-:W-:Y:S02]  /*0400*/  @P3 IMAD.MOV.U32 R8, RZ, RZ, R5 ;  /* 0x000000ffff083224 */ /* 0x004fe400078e0005 */
[----:B------:R-:W-:Y:S01]  /*0410*/  @!UP0 UMOV UR6, 0x400 ;  /* 0x0000040000068882 */ /* 0x000fe20000000000 */
[----:B------:R-:W-:-:S04]  /*0420*/  @!UP0 UIADD3 UR4, -UR4, 0x100000, URZ ;  /* 0x0010000004048890 */ /* 0x000fc8000fffe13f */
[----:B------:R-:W-:Y:S02]  /*0430*/  @!UP0 USHF.L.U32 UR5, UR4, 0xb, URZ ;  /* 0x0000000b04058899 */ /* 0x000fe4000800063f */
[----:B------:R-:W-:Y:S01]  /*0440*/  @!UP0 USHF.L.U32 UR4, UR4, 0x1, URZ ;  /* 0x0000000104048899 */ /* 0x000fe2000800063f */
[----:B------:R-:W-:Y:S01]  /*0450*/  @P3 IMAD.MOV.U32 R9, RZ, RZ, RZ ;  /* 0x000000ffff093224 */ /* 0x000fe200078e00ff */
[----:B------:R-:W1:Y:S08]  /*0460*/  @!UP0 S2UR UR7, SR_CgaCtaId ;  /* 0x00000000000789c3 */ /* 0x000e700000008800 */
[----:B------:R-:W2:Y:S01]  /*0470*/  @!P3 LDC R11, c[0x0][0xc] ;  /* 0x00000300ff0bbb82 */ /* 0x000ea20000000800 */
[----:B0-----:R-:W-:Y:S01]  /*0480*/  @P3 IMAD.WIDE.U32 R16, R6, R17, R8 ;  /* 0x0000001106103225 */ /* 0x001fe200078e0008 */
[----:B-1----:R-:W-:Y:S01]  /*0490*/  @!UP0 ULEA UR8, UR7, UR6, 0x18 ;  /* 0x0000000607088291 */ /* 0x002fe2000f8ec03f */
[----:B------:R-:W-:-:S02]  /*04a0*/  VOTEU.ALL UP0, P0 ;  /* 0x00000000003f7886 */ /* 0x000fc40000000000 */
[----:B------:R-:W-:Y:S01]  /*04b0*/  ULDC UR6, c[0x0][0xc] ;  /* 0x0000030000067ab9 */ /* 0x000fe20000000800 */
[----:B------:R-:W-:Y:S01]  /*04c0*/  ISETP.EQ.OR P0, PT, R0, RZ, !P1 ;  /* 0x000000ff0000720c */ /* 0x000fe20004f02670 */
[----:B------:R-:W-:-:S03]  /*04d0*/  ULDC UR7, c[0x0][0x10] ;  /* 0x0000040000077ab9 */ /* 0x000fc60000000800 */
[C---:B------:R-:W-:Y:S01]  /*04e0*/  ISETP.EQ.AND P0, PT, R10.reuse, RZ, P0 ;  /* 0x000000ff0a00720c */ /* 0x040fe20000702270 */
[----:B------:R-:W-:Y:S02]  /*04f0*/  VIADD R10, R10, 0xffffffff ;  /* 0xffffffff0a0a7836 */ /* 0x000fe40000000000 */
[----:B--2---:R-:W-:Y:S01]  /*0500*/  @!P3 IMAD.WIDE.U32 R8, R11, R5, R6 ;  /* 0x000000050b08b225 */ /* 0x004fe200078e0006 */
[----:B------:R-:W0:Y:S02]  /*0510*/  FENCE.VIEW.ASYNC.S ;  /* 0x00000000000073c6 */ /* 0x000e240000000000 */
[----:B0-----:R-:W3:Y:S01]  /*0520*/  @!UP0 SYNCS.EXCH.64 URZ, [UR8+0x40], UR4 ;  /* 0x00004004083f85b2 */ /* 0x001ee20008000100 */
[----:B------:R-:W-:Y:S01]  /*0530*/  SEL R18, RZ, 0x1, !P0 ;  /* 0x00000001ff127807 */ /* 0x000fe20004000000 */
[----:B------:R-:W-:Y:S01]  /*0540*/  @P3 IMAD.MOV.U32 R11, RZ, RZ, RZ ;  /* 0x000000ffff0b3224 */ /* 0x000fe200078e00ff */
[----:B------:R-:W-:Y:S01]  /*0550*/  ISETP.GE.U32.AND P1, PT, R10, 0x2, PT ;  /* 0x000000020a00780c */ /* 0x000fe20003f26070 */
[----:B------:R-:W-:-:S02]  /*0560*/  @!P3 IMAD.MOV.U32 R16, RZ, RZ, R8 ;  /* 0x000000ffff10b224 */ /* 0x000fc400078e0008 */
[----:B------:R-:W-:Y:S01]  /*0570*/  @P3 IMAD.IADD R17, R17, 0x1, R11 ;  /* 0x0000000111113824 */ /* 0x000fe200078e020b */
[----:B------:R-:W-:Y:S01]  /*0580*/  SEL R18, R18, 0x2, P1 ;  /* 0x0000000212127807 */ /* 0x000fe20000800000 */
[----:B------:R-:W-:Y:S01]  /*0590*/  @!P3 IMAD.MOV.U32 R17, RZ, RZ, R9 ;  /* 0x000000ffff11b224 */ /* 0x000fe200078e0009 */
[----:B------:R0:W3:Y:S01]  /*05a0*/  @!UP1 SYNCS.EXCH.64 URZ, [UR8+0x48], UR4 ;  /* 0x00004804083f95b2 */ /* 0x0000e20008000100 */
[----:B------:R-:W-:Y:S01]  /*05b0*/  NOP ;  /* 0x0000000000007918 */ /* 0x000fe20000000000 */
[----:B0-----:R-:W-:-:S03]  /*05c0*/  UIMAD.WIDE.U32 UR4, UR6, UR7, URZ ;  /* 0x00000007060472a5 */ /* 0x001fc6000f8e003f */
[----:B------:R-:W-:Y:S02]  /*05d0*/  ULDC UR6, c[0x0][0x14] ;  /* 0x0000050000067ab9 */ /* 0x000fe40000000800 */
[----:B------:R-:W-:Y:S02]  /*05e0*/  UIMAD.WIDE.U32 UR38, UR4, UR6, URZ ;  /* 0x00000006042672a5 */ /* 0x000fe4000f8e003f */
[----:B------:R-:W-:-:S04]  /*05f0*/  UIMAD UR41, UR5, UR6, URZ ;  /* 0x00000006052972a4 */ /* 0x000fc8000f8e023f */
[----:B------:R-:W-:Y:S01]  /*0600*/  UIADD3 UR41, UR39, UR41, URZ ;  /* 0x0000002927297290 */ /* 0x000fe2000fffe03f */
[----:B---34-:R-:W-:Y:S06]  /*0610*/  BAR.SYNC.DEFER_BLOCKING 0x0 ;  /* 0x0000000000007b1d */ /* 0x018fec0000010000 */
[----:B------:R-:W-:Y:S05]  /*0620*/  @!P2 BRA `(.L_x_3) ;  /* 0x000000540078a947 */ /* 0x000fea0003800000 */
[----:B------:R-:W-:-:S13]  /*0630*/  ISETP.GT.U32.AND P0, PT, R10, 0x1, PT ;  /* 0x000000010a00780c */ /* 0x000fda0003f04070 */
[----:B------:R-:W-:Y:S05]  /*0640*/  @P0 EXIT ;  /* 0x000000000000094d */ /* 0x000fea0003800000 */
[----:B------:R-:W-:Y:S01]  /*0650*/  ULDC.64 UR4, c[0x0][0x650] ;  /* 0x0001940000047ab9 */ /* 0x000fe20000000a00 */
[----:B------:R-:W-:Y:S01]  /*0660*/  PRMT R0, RZ, 0x7610, R0 ;  /* 0x00007610ff007816 */ /* 0x000fe20000000000 */
[----:B------:R-:W-:Y:S01]  /*0670*/  IMAD.MOV.U32 R101, RZ, RZ, -0x1 ;  /* 0xffffffffff657424 */ /* 0x000fe200078e00ff */
[----:B------:R-:W-:Y:S01]  /*0680*/  ISETP.GE.U32.AND P0, PT, R16, UR4, PT ;  /* 0x0000000410007c0c */ /* 0x000fe2000bf06070 */
[----:B------:R-:W-:Y:S02]  /*0690*/  IMAD.MOV.U32 R100, RZ, RZ, -0x1 ;  /* 0xffffffffff647424 */ /* 0x000fe400078e00ff */
[----:B------:R-:W-:Y:S01]  /*06a0*/  IMAD.MOV.U32 R99, RZ, RZ, -0x1 ;  /* 0xffffffffff637424 */ /* 0x000fe200078e00ff */
[----:B------:R-:W-:-:S13]  /*06b0*/  ISETP.GE.U32.AND.EX P0, PT, R17, UR5, PT, P0 ;  /* 0x0000000511007c0c */ /* 0x000fda000bf06100 */
[----:B------:R-:W-:Y:S05]  /*06c0*/  @P0 BRA `(.L_x_4) ;  /* 0x0000000400540947 */ /* 0x000fea0003800000 */
[----:B------:R-:W0:Y:S01]  /*06d0*/  LDC.64 R20, c[0x0][0x628] ;  /* 0x00018a00ff147b82 */ /* 0x000e220000000a00 */
[----:B------:R-:W-:Y:S02]  /*06e0*/  IMAD.MOV.U32 R8, RZ, RZ, R16 ;  /* 0x000000ffff087224 */ /* 0x000fe400078e0010 */
[----:B------:R-:W-:-:S05]  /*06f0*/  IMAD.MOV.U32 R9, RZ, RZ, R17 ;  /* 0x000000ffff097224 */ /* 0x000fca00078e0011 */
[----:B------:R-:W1:Y:S08]  /*0700*/  LDC R0, c[0x0][0x630] ;  /* 0x00018c00ff007b82 */ /* 0x000e700000000800 */
[----:B------:R-:W2:Y:S01]  /*0710*/  LDC.64 R22, c[0x0][0x620] ;  /* 0x00018800ff167b82 */ /* 0x000ea20000000a00 */
[----:B0-----:R-:W-:-:S04]  /*0720*/  ISETP.NE.U32.AND P0, PT, R20, RZ, PT ;  /* 0x000000ff1400720c */ /* 0x001fc80003f05070 */
[----:B------:R-:W-:-:S13]  /*0730*/  ISETP.NE.AND.EX P0, PT, R21, RZ, PT, P0 ;  /* 0x000000ff1500720c */ /* 0x000fda0003f05300 */
[----:B-12---:R-:W-:Y:S05]  /*0740*/  @!P0 BRA `(.L_x_5) ;  /* 0x0000000000288947 */ /* 0x006fea0003800000 */
[----:B------:R-:W0:Y:S02]  /*0750*/  LDC R13, c[0x0][0x634] ;  /* 0x00018d00ff0d7b82 */ /* 0x000e240000000800 */
[----:B0-----:R-:W-:-:S05]  /*0760*/  IADD3 R13, P0, R16, R13, RZ ;  /* 0x0000000d100d7210 */ /* 0x001fca0007f1e0ff */
[----:B------:R-:W-:-:S04]  /*0770*/  IMAD.X R15, RZ, RZ, R17, P0 ;  /* 0x000000ffff0f7224 */ /* 0x000fc800000e0611 */
[----:B------:R-:W-:-:S04]  /*0780*/  IMAD.WIDE.U32 R8, R15, R20, RZ ;  /* 0x000000140f087225 */ /* 0x000fc800078e00ff */
[----:B------:R-:W-:-:S04]  /*0790*/  IMAD.WIDE.U32 R10, P0, R13, R21, R8 ;  /* 0x000000150d0a7225 */ /* 0x000fc80007800008 */
[----:B------:R-:W-:-:S04]  /*07a0*/  IMAD.WIDE.U32 R8, R13, R20, RZ ;  /* 0x000000140d087225 */ /* 0x000fc800078e00ff */
[----:B------:R-:W-:Y:S01]  /*07b0*/  IMAD.X R13, RZ, RZ, RZ, P0 ;  /* 0x000000ffff0d7224 */ /* 0x000fe200000e06ff */
[----:B------:R-:W-:Y:S01]  /*07c0*/  IADD3 RZ, P0, R9, R10, RZ ;  /* 0x0000000a09ff7210 */ /* 0x000fe20007f1e0ff */
[----:B------:R-:W-:-:S04]  /*07d0*/  IMAD.MOV.U32 R12, RZ, RZ, R11 ;  /* 0x000000ffff0c7224 */ /* 0x000fc800078e000b */
[----:B------:R-:W-:-:S08]  /*07e0*/  IMAD.WIDE.U32.X R8, R15, R21, R12, P0 ;  /* 0x000000150f087225 */ /* 0x000fd000000e040c */
.L_x_5:
[-CC-:B------:R-:W-:Y:S01]  /*07f0*/  SHF.R.U64 R99, R8, R0.reuse, R9.reuse ;  /* 0x0000000008637219 */ /* 0x180fe20000001209 */
[----:B------:R-:W0:Y:S01]  /*0800*/  LDC R12, c[0x0][0x618] ;  /* 0x00018600ff0c7b82 */ /* 0x000e220000000800 */
[----:B------:R-:W-:Y:S01]  /*0810*/  SHF.R.U32.HI R7, RZ, R0, R9 ;  /* 0x00000000ff077219 */ /* 0x000fe20000011609 */
[----:B------:R-:W-:Y:S01]  /*0820*/  ULDC UR4, c[0x0][0x150] ;  /* 0x0000540000047ab9 */ /* 0x000fe20000000800 */
[----:B------:R-:W-:Y:S02]  /*0830*/  IADD3 R11, P0, RZ, -R99, RZ ;  /* 0x80000063ff0b7210 */ /* 0x000fe40007f1e0ff */
[----:B------:R-:W-:-:S03]  /*0840*/  I2FP.F32.U32 R0, R6 ;  /* 0x0000000600007245 */ /* 0x000fc60000201000 */
[----:B------:R-:W1:Y:S01]  /*0850*/  LDC.64 R30, c[0x0][0x640] ;  /* 0x00019000ff1e7b82 */ /* 0x000e620000000a00 */
[----:B------:R-:W-:Y:S02]  /*0860*/  IMAD.X R13, RZ, RZ, ~R7, P0 ;  /* 0x000000ffff0d7224 */ /* 0x000fe400000e0e07 */
[----:B------:R-:W-:Y:S01]  /*0870*/  FMUL R0, R0, UR4 ;  /* 0x0000000400007c20 */ /* 0x000fe20008400000 */
[----:B------:R-:W-:Y:S01]  /*0880*/  IMAD.WIDE.U32 R8, R11, R22, R16 ;  /* 0x000000160b087225 */ /* 0x000fe200078e0010 */
[----:B------:R-:W-:-:S03]  /*0890*/  ULDC UR4, c[0x0][0x154] ;  /* 0x0000550000047ab9 */ /* 0x000fc60000000800 */
[----:B------:R-:W-:Y:S01]  /*08a0*/  IMAD R10, R13, R22, RZ ;  /* 0x000000160d0a7224 */ /* 0x000fe200078e02ff */
[----:B------:R-:W2:Y:S01]  /*08b0*/  LDC R7, c[0x0][0x144] ;  /* 0x00005100ff077b82 */ /* 0x000ea20000000800 */
[----:B------:R-:W3:Y:S02]  /*08c0*/  F2I.U32.TRUNC.NTZ R0, R0 ;  /* 0x0000000000007305 */ /* 0x000ee4000020f000 */
[----:B------:R-:W-:-:S04]  /*08d0*/  IMAD R11, R11, R23, R10 ;  /* 0x000000170b0b7224 */ /* 0x000fc800078e020a */
[----:B------:R-:W-:Y:S01]  /*08e0*/  IMAD.IADD R9, R9, 0x1, R11 ;  /* 0x0000000109097824 */ /* 0x000fe200078e020b */
[----:B------:R-:W4:Y:S01]  /*08f0*/  LDC R24, c[0x0][0x608] ;  /* 0x00018200ff187b82 */ /* 0x000f220000000800 */
[----:B------:R-:W-:-:S03]  /*0900*/  IMAD.MOV.U32 R11, RZ, RZ, -0x1 ;  /* 0xffffffffff0b7424 */ /* 0x000fc600078e00ff */
[-CC-:B0-----:R-:W-:Y:S02]  /*0910*/  SHF.R.U64 R22, R8, R12.reuse, R9.reuse ;  /* 0x0000000c08167219 */ /* 0x181fe40000001209 */
[----:B------:R-:W-:Y:S02]  /*0920*/  I2FP.F32.U32 R8, R5 ;  /* 0x0000000500087245 */ /* 0x000fe40000201000 */
[----:B------:R-:W0:Y:S01]  /*0930*/  LDC R28, c[0x0][0x658] ;  /* 0x00019600ff1c7b82 */ /* 0x000e220000000800 */
[----:B-1----:R-:W-:Y:S01]  /*0940*/  ISETP.NE.U32.AND P0, PT, R30, RZ, PT ;  /* 0x000000ff1e00720c */ /* 0x002fe20003f05070 */
[----:B---3--:R-:W-:Y:S02]  /*0950*/  IMAD.MOV R10, RZ, RZ, -R0 ;  /* 0x000000ffff0a7224 */ /* 0x008fe400078e0a00 */
[----:B------:R-:W-:Y:S01]  /*0960*/  FMUL R8, R8, UR4 ;  /* 0x0000000408087c20 */ /* 0x000fe20008400000 */
[----:B------:R-:W-:Y:S02]  /*0970*/  SHF.R.U32.HI R9, RZ, R12, R9 ;  /* 0x0000000cff097219 */ /* 0x000fe40000011609 */
[----:B------:R-:W-:Y:S01]  /*0980*/  ISETP.NE.AND.EX P0, PT, R31, RZ, PT, P0 ;  /* 0x000000ff1f00720c */ /* 0x000fe20003f05300 */
[----:B------:R1:W3:Y:S01]  /*0990*/  F2I.U32.TRUNC.NTZ R15, R8 ;  /* 0x00000008000f7305 */ /* 0x0002e2000020f000 */
[----:B------:R-:W1:Y:S01]  /*09a0*/  LDC R20, c[0x0][0x148] ;  /* 0x00005200ff147b82 */ /* 0x000e620000000800 */
[----:B--2---:R-:W-:-:S07]  /*09b0*/  IMAD R0, R7, R10, R6 ;  /* 0x0000000a07007224 */ /* 0x004fce00078e0206 */
[----:B------:R-:W2:Y:S01]  /*09c0*/  LDC R26, c[0x0][0x600] ;  /* 0x00018000ff1a7b82 */ /* 0x000ea20000000800 */
[-CC-:B----4-:R-:W-:Y:S02]  /*09d0*/  SHF.R.U64 R32, R22, R24.reuse, R9.reuse ;  /* 0x0000001816207219 */ /* 0x190fe40000001209 */
[----:B------:R-:W-:Y:S01]  /*09e0*/  SHF.R.U32.HI R7, RZ, R24, R9 ;  /* 0x00000018ff077219 */ /* 0x000fe20000011609 */
[----:B------:R-:W-:-:S04]  /*09f0*/  IMAD.MOV.U32 R9, RZ, RZ, 0x1 ;  /* 0x00000001ff097424 */ /* 0x000fc800078e00ff */
[----:B------:R-:W4:Y:S01]  /*0a00*/  LDC R21, c[0x0][0x648] ;  /* 0x00019200ff157b82 */ /* 0x000f220000000800 */
[-C--:B0-----:R-:W-:Y:S02]  /*0a10*/  SHF.L.U32 R6, R11, R28.reuse, RZ ;  /* 0x0000001c0b067219 */ /* 0x081fe400000006ff */
[--C-:B------:R-:W-:Y:S02]  /*0a20*/  SHF.R.U64 R24, R32, R28, R7.reuse ;  /* 0x0000001c20187219 */ /* 0x100fe40000001207 */
[----:B------:R-:W-:Y:S02]  /*0a30*/  LOP3.LUT R13, RZ, R6, RZ, 0x33, !PT ;  /* 0x00000006ff0d7212 */ /* 0x000fe400078e33ff */
[-C--:B------:R-:W-:Y:S01]  /*0a40*/  SHF.R.U32.HI R7, RZ, R28.reuse, R7 ;  /* 0x0000001cff077219 */ /* 0x080fe20000011607 */
[----:B------:R-:W0:Y:S01]  /*0a50*/  LDC R23, c[0x0][0x638] ;  /* 0x00018e00ff177b82 */ /* 0x000e220000000800 */
[----:B------:R-:W-:Y:S01]  /*0a60*/  SHF.L.U32 R12, R9, R28, RZ ;  /* 0x0000001c090c7219 */ /* 0x000fe200000006ff */
[----:B------:R-:W-:-:S06]  /*0a70*/  IMAD.MOV.U32 R6, RZ, RZ, R24 ;  /* 0x000000ffff067224 */ /* 0x000fcc00078e0018 */
[----:B------:R-:W0:Y:S01]  /*0a80*/  LDC R101, c[0x0][0x610] ;  /* 0x00018400ff657b82 */ /* 0x000e220000000800 */
[----:B-1-3--:R-:W-:Y:S05]  /*0a90*/  @!P0 BRA `(.L_x_6) ;  /* 0x0000000000288947 */ /* 0x00afea0003800000 */
[----:B------:R-:W1:Y:S02]  /*0aa0*/  LDC R11, c[0x0][0x64c] ;  /* 0x00019300ff0b7b82 */ /* 0x000e640000000800 */
[----:B-1----:R-:W-:-:S05]  /*0ab0*/  IADD3 R11, P0, R24, R11, RZ ;  /* 0x0000000b180b7210 */ /* 0x002fca0007f1e0ff */
        /* <DEDUP_REMOVED lines=8> */
.L_x_6:
[----:B----4-:R-:W-:Y:S01]  /*0b40*/  SHF.R.U64 R6, R6, R21, R7 ;  /* 0x0000001506067219 */ /* 0x010fe20000001207 */
[----:B--2---:R-:W-:Y:S01]  /*0b50*/  VIADD R7, R26, 0xffffffff ;  /* 0xffffffff1a077836 */ /* 0x004fe20000000000 */
[----:B------:R-:W-:Y:S01]  /*0b60*/  LOP3.LUT R13, R32, R13, RZ, 0xc0, !PT ;  /* 0x0000000d200d7212 */ /* 0x000fe200078ec0ff */
[----:B------:R-:W-:Y:S02]  /*0b70*/  IMAD.MOV R15, RZ, RZ, -R15 ;  /* 0x000000ffff0f7224 */ /* 0x000fe400078e0a0f */
[----:B------:R-:W-:Y:S02]  /*0b80*/  IMAD.MOV R8, RZ, RZ, -R6 ;  /* 0x000000ffff087224 */ /* 0x000fe400078e0a06 */
[----:B------:R-:W-:Y:S01]  /*0b90*/  IMAD R13, R12, R6, R13 ;  /* 0x000000060c0d7224 */ /* 0x000fe200078e020d */
[----:B------:R-:W-:Y:S01]  /*0ba0*/  LOP3.LUT R6, R22, R7, RZ, 0xc0, !PT ;  /* 0x0000000716067212 */ /* 0x000fe200078ec0ff */
[----:B------:R-:W-:Y:S02]  /*0bb0*/  @P3 IMAD R0, R20, R15, R5 ;  /* 0x0000000f14003224 */ /* 0x000fe400078e0205 */
[----:B0-----:R-:W-:-:S02]  /*0bc0*/  IMAD R5, R8, R23, R24 ;  /* 0x0000001708057224 */ /* 0x001fc400078e0218 */
[----:B------:R-:W-:Y:S02]  /*0bd0*/  IMAD R101, R13, R101, R0 ;  /* 0x000000650d657224 */ /* 0x000fe400078e0200 */
[----:B------:R-:W-:Y:S02]  /*0be0*/  IMAD R6, R5, R26, R6 ;  /* 0x0000001a05067224 */ /* 0x000fe400078e0206 */
[----:B------:R-:W-:-:S03]  /*0bf0*/  IMAD.MOV.U32 R0, RZ, RZ, 0x1 ;  /* 0x00000001ff007424 */ /* 0x000fc600078e00ff */
[----:B------:R-:W-:Y:S02]  /*0c00*/  SEL R100, R6, R101, !P3 ;  /* 0x0000006506647207 */ /* 0x000fe40005800000 */
[----:B------:R-:W-:-:S07]  /*0c10*/  SEL R101, R101, R6, !P3 ;  /* 0x0000000665657207 */ /* 0x000fce0005800000 */
.L_x_4:
[----:B------:R-:W-:-:S08]  /*0c20*/  NOP ;  /* 0x0000000000007918 */ /* 0x000fd00000000000 */
[----:B------:R-:W0:Y:S02]  /*0c30*/  USETMAXREG.TRY_ALLOC.CTAPOOL UP0, 0xe8 ;  /* 0x000000e8000079c8 */ /* 0x000e240008000600 */
[----:B0-----:R-:W-:-:S13]  /*0c40*/  PLOP3.LUT P0, PT, PT, PT, UP0, 0x80, 0x0 ;  /* 0x000000000000781c */ /* 0x001fda0003f0f008 */
[----:B------:R-:W-:Y:S05]  /*0c50*/  @!P0 BRA `(.L_x_4) ;  /* 0xfffffffc00f08947 */ /* 0x000fea000383ffff */
[----:B------:R-:W-:Y:S01]  /*0c60*/  ULDC.64 UR4, c[0x0][0x598] ;  /* 0x0001660000047ab9 */ /* 0x000fe20000000a00 */
[----:B------:R-:W-:Y:S01]  /*0c70*/  ULDC.64 UR36, c[0x0][0x208] ;  /* 0x0000820000247ab9 */ /* 0x000fe20000000a00 */
[----:B------:R-:W-:-:S04]  /*0c80*/  ISETP.NE.U32.AND P0, PT, RZ, UR4, PT ;  /* 0x00000004ff007c0c */ /* 0x000fc8000bf05070 */
[----:B------:R-:W-:-:S13]  /*0c90*/  ISETP.NE.AND.EX P0, PT, RZ, UR5, PT, P0 ;  /* 0x00000005ff007c0c */ /* 0x000fda000bf05300 */
[----:B------:R-:W-:Y:S05]  /*0ca0*/  @!P0 BRA `(.L_x_7) ;  /* 0x00000000001c8947 */ /* 0x000fea0003800000 */
[----:B------:R-:W0:Y:S02]  /*0cb0*/  LDC.64 R6, c[0x0][0x598] ;  /* 0x00016600ff067b82 */ /* 0x000e240000000a00 */
[----:B0-----:R-:W2:Y:S02]  /*0cc0*/  LDG.E.64 R6, desc[UR36][R6.64] ;  /* 0x0000002406067981 */ /* 0x001ea4000c1e1b00 */
[----:B--2---:R-:W-:-:S04]  /*0cd0*/  ISETP.NE.U32.AND P0, PT, R6, RZ, PT ;  /* 0x000000ff0600720c */ /* 0x004fc80003f05070 */
[----:B------:R-:W-:-:S13]  /*0ce0*/  ISETP.NE.AND.EX P0, PT, R7, RZ, PT, P0 ;  /* 0x000000ff0700720c */ /* 0x000fda0003f05300 */
[----:B------:R-:W-:Y:S05]  /*0cf0*/  @!P0 BRA `(.L_x_7) ;  /* 0x0000000000088947 */ /* 0x000fea0003800000 */
[----:B------:R0:W5:Y:S01]  /*0d00*/  LD.E R19, desc[UR36][R6.64] ;  /* 0x0000002406137980 */ /* 0x000162000c101900 */
[----:B------:R-:W-:Y:S05]  /*0d10*/  BRA `(.L_x_8) ;  /* 0x0000000000247947 */ /* 0x000fea0003800000 */
.L_x_7:
[----:B------:R-:W-:Y:S02]  /*0d20*/  ULDC.64 UR4, c[0x0][0x588] ;  /* 0x0001620000047ab9 */ /* 0x000fe40000000a00 */
[----:B------:R-:W-:-:S04]  /*0d30*/  ISETP.NE.U32.AND P0, PT, RZ, UR4, PT ;  /* 0x00000004ff007c0c */ /* 0x000fc8000bf05070 */
[----:B------:R-:W-:-:S13]  /*0d40*/  ISETP.NE.AND.EX P0, PT, RZ, UR5, PT, P0 ;  /* 0x00000005ff007c0c */ /* 0x000fda000bf05300 */
[----:B------:R-:W-:Y:S05]  /*0d50*/  @!P0 BRA `(.L_x_9) ;  /* 0x00000000000c8947 */ /* 0x000fea0003800000 */
[----:B------:R-:W0:Y:S02]  /*0d60*/  LDC.64 R6, c[0x0][0x588] ;  /* 0x00016200ff067b82 */ /* 0x000e240000000a00 */
[----:B0-----:R1:W5:Y:S01]  /*0d70*/  LDG.E R19, desc[UR36][R6.64] ;  /* 0x0000002406137981 */ /* 0x001362000c1e1900 */
[----:B------:R-:W-:Y:S05]  /*0d80*/  BRA `(.L_x_8) ;  /* 0x0000000000087947 */ /* 0x000fea0003800000 */
.L_x_9:
[----:B------:R-:W-:Y:S02]  /*0d90*/  ULDC UR4, c[0x0][0x580] ;  /* 0x0001600000047ab9 */ /* 0x000fe40000000800 */
[----:B------:R-:W-:-:S07]  /*0da0*/  MOV R19, UR4 ;  /* 0x0000000400137c02 */ /* 0x000fce0008000f00 */
.L_x_8:
[----:B------:R-:W-:Y:S02]  /*0db0*/  ULDC.64 UR4, c[0x0][0x5a0] ;  /* 0x0001680000047ab9 */ /* 0x000fe40000000a00 */
[----:B------:R-:W-:-:S04]  /*0dc0*/  ISETP.NE.U32.AND P0, PT, RZ, UR4, PT ;  /* 0x00000004ff007c0c */ /* 0x000fc8000bf05070 */
[----:B------:R-:W-:-:S13]  /*0dd0*/  ISETP.NE.AND.EX P0, PT, RZ, UR5, PT, P0 ;  /* 0x00000005ff007c0c */ /* 0x000fda000bf05300 */
[----:B------:R-:W-:Y:S05]  /*0de0*/  @!P0 BRA `(.L_x_10) ;  /* 0x00000000001c8947 */ /* 0x000fea0003800000 */
[----:B01----:R-:W0:Y:S02]  /*0df0*/  LDC.64 R6, c[0x0][0x5a0] ;  /* 0x00016800ff067b82 */ /* 0x003e240000000a00 */
[----:B0-----:R-:W2:Y:S02]  /*0e00*/  LDG.E.64 R6, desc[UR36][R6.64] ;  /* 0x0000002406067981 */ /* 0x001ea4000c1e1b00 */
[----:B--2---:R-:W-:-:S04]  /*0e10*/  ISETP.NE.U32.AND P0, PT, R6, RZ, PT ;  /* 0x000000ff0600720c */ /* 0x004fc80003f05070 */
[----:B------:R-:W-:-:S13]  /*0e20*/  ISETP.NE.AND.EX P0, PT, R7, RZ, PT, P0 ;  /* 0x000000ff0700720c */ /* 0x000fda0003f05300 */
[----:B------:R-:W-:Y:S05]  /*0e30*/  @!P0 BRA `(.L_x_10) ;  /* 0x0000000000088947 */ /* 0x000fea0003800000 */
[----:B------:R0:W5:Y:S01]  /*0e40*/  LD.E R88, desc[UR36][R6.64] ;  /* 0x0000002406587980 */ /* 0x000162000c101900 */
[----:B------:R-:W-:Y:S05]  /*0e50*/  BRA `(.L_x_11) ;  /* 0x0000000000247947 */ /* 0x000fea0003800000 */
.L_x_10:
[----:B------:R-:W-:Y:S02]  /*0e60*/  ULDC.64 UR4, c[0x0][0x590] ;  /* 0x0001640000047ab9 */ /* 0x000fe40000000a00 */
[----:B------:R-:W-:-:S04]  /*0e70*/  ISETP.NE.U32.AND P0, PT, RZ, UR4, PT ;  /* 0x00000004ff007c0c */ /* 0x000fc8000bf05070 */
[----:B------:R-:W-:-:S13]  /*0e80*/  ISETP.NE.AND.EX P0, PT, RZ, UR5, PT, P0 ;  /* 0x00000005ff007c0c */ /* 0x000fda000bf05300 */
[----:B------:R-:W-:Y:S05]  /*0e90*/  @!P0 BRA `(.L_x_12) ;  /* 0x00000000000c8947 */ /* 0x000fea0003800000 */
[----:B------:R-:W2:Y:S02]  /*0ea0*/  LDC.64 R88, c[0x0][0x590] ;  /* 0x00016400ff587b82 */ /* 0x000ea40000000a00 */
[----:B--2---:R2:W5:Y:S01]  /*0eb0*/  LDG.E R88, desc[UR36][R88.64] ;  /* 0x0000002458587981 */ /* 0x004562000c1e1900 */
[----:B------:R-:W-:Y:S05]  /*0ec0*/  BRA `(.L_x_11) ;  /* 0x0000000000087947 */ /* 0x000fea0003800000 */
.L_x_12:
[----:B------:R-:W-:Y:S02]  /*0ed0*/  ULDC UR4, c[0x0][0x584] ;  /* 0x0001610000047ab9 */ /* 0x000fe40000000800 */
[----:B------:R-:W-:-:S07]  /*0ee0*/  IMAD.U32 R88, RZ, RZ, UR4 ;  /* 0x00000004ff587e24 */ /* 0x000fce000f8e00ff */
.L_x_11:
[----:B------:R-:W-:-:S13]  /*0ef0*/  LOP3.LUT P0, RZ, R0, 0xff, RZ, 0xc0, !PT ;  /* 0x000000ff00ff7812 */ /* 0x000fda000780c0ff */
[----:B------:R-:W-:Y:S05]  /*0f00*/  @!P0 EXIT ;  /* 0x000000000000894d */ /* 0x000fea0003800000 */
[----:B------:R-:W3:Y:S01]  /*0f10*/  LDC R90, c[0x0][0x658] ;  /* 0x00019600ff5a7b82 */ /* 0x000ee20000000800 */
[----:B------:R-:W-:Y:S01]  /*0f20*/  ULDC.64 UR6, c[0x0][0x288] ;  /* 0x0000a20000067ab9 */ /* 0x000fe20000000a00 */
[----:B------:R-:W-:Y:S01]  /*0f30*/  LOP3.LUT R14, R14, 0x1, RZ, 0xc0, !PT ;  /* 0x000000010e0e7812 */ /* 0x000fe200078ec0ff */
[----:B------:R-:W-:Y:S01]  /*0f40*/  UIADD3 UR4, UR7, 0x3f, URZ ;  /* 0x0000003f07047890 */ /* 0x000fe2000fffe03f */
[----:B------:R-:W-:Y:S01]  /*0f50*/  SHF.R.U32.HI R0, RZ, 0x2, R3 ;  /* 0x00000002ff007819 */ /* 0x000fe20000011603 */
[----:B01----:R-:W-:Y:S01]  /*0f60*/  IMAD.MOV.U32 R7, RZ, RZ, -0x1 ;  /* 0xffffffffff077424 */ /* 0x003fe200078e00ff */
[----:B------:R-:W-:Y:S01]  /*0f70*/  SHF.R.U32.HI R4, RZ, 0x1, R4 ;  /* 0x00000001ff047819 */ /* 0x000fe20000011604 */
[----:B------:R-:W-:Y:S01]  /*0f80*/  USHF.R.S32.HI UR5, URZ, 0x1f, UR4 ;  /* 0x0000001f3f057899 */ /* 0x000fe20008011404 */
[----:B------:R-:W0:Y:S01]  /*0f90*/  LDC.64 R92, c[0x0][0x5c8] ;  /* 0x00017200ff5c7b82 */ /* 0x000e220000000a00 */
[----:B------:R-:W-:Y:S01]  /*0fa0*/  IMAD.SHL.U32 R5, R14, 0x40, RZ ;  /* 0x000000400e057824 */ /* 0x000fe200078e00ff */
[----:B------:R-:W-:Y:S01]  /*0fb0*/  LOP3.LUT R0, R0, 0x7, RZ, 0xc0, !PT ;  /* 0x0000000700007812 */ /* 0x000fe200078ec0ff */
[----:B------:R-:W-:Y:S01]  /*0fc0*/  ULEA.HI UR5, UR5, UR4, URZ, 0x6 ;  /* 0x0000000405057291 */ /* 0x000fe2000f8f303f */
[----:B------:R-:W-:Y:S01]  /*0fd0*/  LOP3.LUT R23, R4, 0x30, RZ, 0xc0, !PT ;  /* 0x0000003004177812 */ /* 0x000fe200078ec0ff */
[----:B------:R-:W-:Y:S01]  /*0fe0*/  IMAD.MOV.U32 R9, RZ, RZ, 0x1 ;  /* 0x00000001ff097424 */ /* 0x000fe200078e00ff */
[--C-:B------:R-:W-:Y:S01]  /*0ff0*/  LOP3.LUT R22, R5, 0x40, R0.reuse, 0xe2, !PT ;  /* 0x0000004005167812 */ /* 0x100fe200078ee200 */
[----:B------:R-:W-:Y:S01]  /*1000*/  USHF.R.S32.HI UR43, URZ, 0x6, UR5 ;  /* 0x000000063f2b7899 */ /* 0x000fe20008011405 */
[----:B------:R-:W1:Y:S01]  /*1010*/  LDC R95, c[0x0][0x600] ;  /* 0x00018000ff5f7b82 */ /* 0x000e620000000800 */
[-C--:B------:R-:W-:Y:S01]  /*1020*/  IADD3 R5, RZ, -R23.reuse, -R0 ;  /* 0x80000017ff057210 */ /* 0x080fe20007ffe800 */
[----:B------:R-:W-:Y:S01]  /*1030*/  IMAD.U32 R6, RZ, RZ, UR6 ;  /* 0x00000006ff067e24 */ /* 0x000fe2000f8e00ff */
[C---:B--2---:R-:W-:Y:S01]  /*1040*/  LOP3.LUT R89, R3.reuse, 0x3, RZ, 0xc0, !PT ;  /* 0x0000000303597812 */ /* 0x044fe200078ec0ff */
[----:B------:R-:W-:Y:S01]  /*1050*/  UISETP.LT.AND UP0, UPT, UR43, 0x1, UPT ;  /* 0x000000012b00788c */ /* 0x000fe2000bf01270 */
[----:B------:R-:W-:Y:S01]  /*1060*/  LOP3.LUT R94, R3, 0x80, RZ, 0xc0, !PT ;  /* 0x00000080035e7812 */ /* 0x000fe200078ec0ff */
[----:B------:R-:W-:Y:S01]  /*1070*/  IMAD R5, R14, -0x40, R5 ;  /* 0xffffffc00e057824 */ /* 0x000fe200078e0205 */
[----:B------:R-:W-:Y:S01]  /*1080*/  ULDC UR4, c[0x0][0x284] ;  /* 0x0000a10000047ab9 */ /* 0x000fe20000000800 */
[-C--:B---3--:R-:W-:Y:S01]  /*1090*/  SHF.L.U32 R7, R7, R90.reuse, RZ ;  /* 0x0000005a07077219 */ /* 0x088fe200000006ff */
[----:B------:R-:W-:Y:S01]  /*10a0*/  USEL UR44, UR43, 0x1, UP0 ;  /* 0x000000012b2c7887 */ /* 0x000fe20008000000 */
[----:B------:R-:W-:Y:S01]  /*10b0*/  LOP3.LUT R22, R22, R23, RZ, 0xfc, !PT ;  /* 0x0000001716167212 */ /* 0x000fe200078efcff */
[----:B------:R-:W-:Y:S01]  /*10c0*/  IMAD R89, R89, -0x2, R6 ;  /* 0xfffffffe59597824 */ /* 0x000fe200078e0206 */
[----:B------:R-:W-:Y:S01]  /*10d0*/  SHF.L.U32 R90, R9, R90, RZ ;  /* 0x0000005a095a7219 */ /* 0x000fe200000006ff */
[----:B------:R-:W-:Y:S01]  /*10e0*/  VIADD R97, R5, UR4 ;  /* 0x0000000405617c36 */ /* 0x000fe20008000000 */
[----:B------:R-:W-:Y:S01]  /*10f0*/  LOP3.LUT R98, R18, 0x1, RZ, 0xfc, !PT ;  /* 0x0000000112627812 */ /* 0x000fe200078efcff */
[----:B------:R-:W-:Y:S01]  /*1100*/  IMAD.MOV.U32 R23, RZ, RZ, RZ ;  /* 0x000000ffff177224 */ /* 0x000fe200078e00ff */
[C---:B0-----:R-:W-:Y:S01]  /*1110*/  SHF.L.U64.HI R91, R92.reuse, 0x3, R93 ;  /* 0x000000035c5b7819 */ /* 0x041fe2000001025d */
[----:B------:R-:W-:Y:S01]  /*1120*/  IMAD.SHL.U32 R92, R92, 0x8, RZ ;  /* 0x000000085c5c7824 */ /* 0x000fe200078e00ff */
[----:B------:R-:W-:Y:S01]  /*1130*/  SHF.R.U32.HI R94, RZ, 0x7, R94 ;  /* 0x00000007ff5e7819 */ /* 0x000fe2000001165e */
[----:B------:R-:W-:Y:S01]  /*1140*/  IMAD.SHL.U32 R93, R3, 0x2, RZ ;  /* 0x00000002035d7824 */ /* 0x000fe200078e00ff */
[----:B------:R-:W-:Y:S01]  /*1150*/  LOP3.LUT R96, RZ, R7, RZ, 0x33, !PT ;  /* 0x00000007ff607212 */ /* 0x000fe200078e33ff */
[----:B------:R-:W-:Y:S01]  /*1160*/  UIADD3 UR44, UR43, -UR44, URZ ;  /* 0x8000002c2b2c7290 */ /* 0x000fe2000fffe03f */
[----:B------:R-:W-:Y:S01]  /*1170*/  UMOV UR40, URZ ;  /* 0x0000003f00287c82 */ /* 0x000fe20008000000 */
[----:B-1----:R-:W-:Y:S01]  /*1180*/  VIADD R95, R95, 0xffffffff ;  /* 0xffffffff5f5f7836 */ /* 0x002fe20000000000 */
[----:B------:R-:W-:-:S09]  /*1190*/  UMOV UR42, URZ ;  /* 0x0000003f002a7c82 */ /* 0x000fd20008000000 */
.L_x_158:
[----:B0-----:R-:W0:Y:S01]  /*11a0*/  SHFL.IDX PT, R0, R94, RZ, 0x1f ;  /* 0x00001fff5e007589 */ /* 0x001e2200000e0000 */
[----:B-1----:R-:W1:Y:S01]  /*11b0*/  S2UR UR7, SR_CgaCtaId ;  /* 0x00000000000779c3 */ /* 0x002e620000008800 */
[----:B------:R-:W-:Y:S01]  /*11c0*/  UMOV UR6, 0x400 ;  /* 0x0000040000067882 */ /* 0x000fe20000000000 */
[----:B0-----:R-:W-:Y:S01]  /*11d0*/  R2UR UR4, R0 ;  /* 0x00000000000472ca */ /* 0x001fe200000e0000 */
[----:B-1----:R-:W-:-:S12]  /*11e0*/  ULEA UR46, UR7, UR6, 0x18 ;  /* 0x00000006072e7291 */ /* 0x002fd8000f8ec03f */
[----:B------:R-:W-:-:S04]  /*11f0*/  ULEA.HI UR5, UR4, UR4, URZ, 0x1 ;  /* 0x0000000404057291 */ /* 0x000fc8000f8f083f */
[----:B------:R-:W-:-:S04]  /*1200*/  ULOP3.LUT UR5, UR5, 0x7fffe, URZ, 0xc0, !UPT ;  /* 0x0007fffe05057892 */ /* 0x000fc8000f8ec03f */
[----:B------:R-:W-:-:S03]  /*1210*/  UIADD3 UR5, UR4, -UR5, URZ ;  /* 0x8000000504057290 */ /* 0x000fc6000fffe03f */
[----:B------:R-:W-:Y:S01]  /*1220*/  ULDC UR4, c[0x0][0x28c] ;  /* 0x0000a30000047ab9 */ /* 0x000fe20000000800 */
[----:B------:R-:W-:Y:S01]  /*1230*/  ULEA UR5, UR5, UR46, 0xd ;  /* 0x0000002e05057291 */ /* 0x000fe2000f8e683f */
[----:B------:R-:W-:-:S03]  /*1240*/  ISETP.LT.AND P0, PT, RZ, UR4, PT ;  /* 0x00000004ff007c0c */ /* 0x000fc6000bf01270 */
[----:B------:R-:W-:-:S04]  /*1250*/  UIADD3 UR5, UR5, 0x100, URZ ;  /* 0x0000010005057890 */ /* 0x000fc8000fffe03f */
[----:B------:R-:W-:-:S04]  /*1260*/  USHF.R.U32.HI UR5, URZ, 0x4, UR5 ;  /* 0x000000043f057899 */ /* 0x000fc80008011605 */
[----:B------:R-:W-:-:S04]  /*1270*/  ULOP3.LUT UR5, UR5, 0x3fff, URZ, 0xc0, !UPT ;  /* 0x00003fff05057892 */ /* 0x000fc8000f8ec03f */
[----:B------:R-:W-:Y:S01]  /*1280*/  ULOP3.LUT UR45, UR5, 0x10000, URZ, 0xfc, !UPT ;  /* 0x00010000052d7892 */ /* 0x000fe2000f8efc3f */
[----:B--234-:R-:W-:Y:S11]  /*1290*/  @P0 BRA `(.L_x_13) ;  /* 0x0000000000400947 */ /* 0x01cff60003800000 */
[----:B------:R-:W-:Y:S01]  /*12a0*/  MOV R0, 0x0 ;  /* 0x0000000000007802 */ /* 0x000fe20000000f00 */
[----:B------:R-:W-:Y:S01]  /*12b0*/  ULDC.64 UR4, c[0x4][0x68] ;  /* 0x01001a0000047ab9 */ /* 0x000fe20000000a00 */
[----:B------:R-:W-:Y:S01]  /*12c0*/  ULDC.64 UR6, c[0x4][0x8] ;  /* 0x0100020000067ab9 */ /* 0x000fe20000000a00 */
[----:B------:R-:W-:Y:S01]  /*12d0*/  IMAD.U32 R4, RZ, RZ, UR4 ;  /* 0x00000004ff047e24 */ /* 0x000fe2000f8e00ff */
[----:B------:R0:W1:Y:S01]  /*12e0*/  LDC.64 R14, c[0x4][R0] ;  /* 0x01000000000e7b82 */ /* 0x0000620000000a00 */
[----:B------:R-:W-:Y:S01]  /*12f0*/  IMAD.U32 R5, RZ, RZ, UR5 ;  /* 0x00000005ff057e24 */ /* 0x000fe2000f8e00ff */
[----:B------:R-:W-:Y:S01]  /*1300*/  ULDC.64 UR4, c[0x4][0x70] ;  /* 0x01001c0000047ab9 */ /* 0x000fe20000000a00 */
[----:B------:R-:W-:Y:S02]  /*1310*/  IMAD.U32 R10, RZ, RZ, UR6 ;  /* 0x00000006ff0a7e24 */ /* 0x000fe4000f8e00ff */
[----:B------:R-:W-:Y:S02]  /*1320*/  IMAD.U32 R6, RZ, RZ, UR4 ;  /* 0x00000004ff067e24 */ /* 0x000fe4000f8e00ff */
[----:B------:R-:W-:-:S02]  /*1330*/  IMAD.U32 R7, RZ, RZ, UR5 ;  /* 0x00000005ff077e24 */ /* 0x000fc4000f8e00ff */
[----:B------:R-:W-:Y:S02]  /*1340*/  IMAD.U32 R11, RZ, RZ, UR7 ;  /* 0x00000007ff0b7e24 */ /* 0x000fe4000f8e00ff */
[----:B------:R-:W-:Y:S02]  /*1350*/  IMAD.MOV.U32 R8, RZ, RZ, 0x1e1 ;  /* 0x000001e1ff087424 */ /* 0x000fe400078e00ff */
[----:B------:R-:W-:Y:S02]  /*1360*/  IMAD.MOV.U32 R12, RZ, RZ, 0x1 ;  /* 0x00000001ff0c7424 */ /* 0x000fe400078e00ff */
[----:B0-----:R-:W-:-:S07]  /*1370*/  IMAD.MOV.U32 R13, RZ, RZ, RZ ;  /* 0x000000ffff0d7224 */ /* 0x001fce00078e00ff */
[----:B------:R-:W-:-:S07]  /*1380*/  LEPC R20, `(.L_x_13) ;  /* 0x000000001014794e */ /* 0x000fce0000000000 */
[----:B-1---5:R-:W-:Y:S05]  /*1390*/  CALL.ABS.NOINC R14 ;  /* 0x000000000e007343 */ /* 0x022fea0003c00000 */
.L_x_13:
[----:B------:R-:W-:-:S13]  /*13a0*/  ISETP.NE.AND P0, PT, R98, 0x3, PT ;  /* 0x000000036200780c */ /* 0x000fda0003f05270 */
[----:B------:R-:W-:Y:S05]  /*13b0*/  @!P0 BRA `(.L_x_14) ;  /* 0x0000000000048947 */ /* 0x000fea0003800000 */
[----:B------:R-:W-:Y:S01]  /*13c0*/  BPT.TRAP 0x1 ;  /* 0x000000040000795c */ /* 0x000fe20000300000 */
.L_x_14:
[----:B------:R-:W-:Y:S02]  /*13d0*/  IMAD.U32 R3, RZ, RZ, UR42 ;  /* 0x0000002aff037e24 */ /* 0x000fe4000f8e00ff */
[----:B------:R-:W-:-:S03]  /*13e0*/  IMAD.U32 R0, RZ, RZ, UR40 ;  /* 0x00000028ff007e24 */ /* 0x000fc6000f8e00ff */
[----:B------:R-:W-:Y:S02]  /*13f0*/  LEA R3, R3, UR46, 0x3 ;  /* 0x0000002e03037c11 */ /* 0x000fe4000f8e18ff */
[----:B------:R-:W-:-:S04]  /*1400*/  SHF.L.U32 R0, R0, 0x1f, RZ ;  /* 0x0000001f00007819 */ /* 0x000fc800000006ff */
[----:B------:R0:W1:Y:S01]  /*1410*/  SYNCS.PHASECHK.TRANS64.TRYWAIT P1, [R3+URZ], R0 ;  /* 0x00000000030075a7 */ /* 0x000062000802017f */
[----:B------:R-:W-:Y:S05]  /*1420*/  @!P0 BRA `(.L_x_15) ;  /* 0x0000000000048947 */ /* 0x000fea0003800000 */
[----:B------:R-:W-:Y:S01]  /*1430*/  BPT.TRAP 0x1 ;  /* 0x000000040000795c */ /* 0x000fe20000300000 */
.L_x_15:
[----:B------:R-:W-:-:S05]  /*1440*/  IMAD.U32 R4, RZ, RZ, UR44 ;  /* 0x0000002cff047e24 */ /* 0x000fca000f8e00ff */
[----:B------:R-:W-:Y:S01]  /*1450*/  ISETP.GE.AND P2, PT, R4, 0x1, PT ;  /* 0x000000010400780c */ /* 0x000fe20003f46270 */
[----:B-1----:R-:W-:-:S12]  /*1460*/  @P1 BRA `(.L_x_16) ;  /* 0x0000000000081947 */ /* 0x002fd80003800000 */
[----:B------:R-:W1:Y:S02]  /*1470*/  SYNCS.PHASECHK.TRANS64.TRYWAIT P1, [R3+URZ], R0 ;  /* 0x00000000030075a7 */ /* 0x000e64000802017f */
[----:B-1----:R-:W-:Y:S05]  /*1480*/  @!P1 BRA `(.L_x_17) ;  /* 0x0000005c00549947 */ /* 0x002fea0003800000 */
.L_x_16:
[----:B------:R-:W-:Y:S05]  /*1490*/  WARPSYNC.ALL ;  /* 0x0000000000007948 */ /* 0x000fea0003800000 */
[----:B------:R-:W-:Y:S01]  /*14a0*/  UIADD3 UR4, UR46, 0x18100, URZ ;  /* 0x000181002e047890 */ /* 0x000fe2000fffe03f */
[----:B------:R-:W-:Y:S01]  /*14b0*/  WARPGROUP.ARRIVE ;  /* 0x00000000000079c5 */ /* 0x000fe20000000000 */
[----:B------:R-:W-:Y:S02]  /*14c0*/  ULEA UR5, UR42, UR45, 0xb ;  /* 0x0000002d2a057291 */ /* 0x000fe4000f8e583f */
[----:B------:R-:W-:Y:S01]  /*14d0*/  USHF.R.U32.HI UR4, URZ, 0x4, UR4 ;  /* 0x000000043f047899 */ /* 0x000fe20008011604 */
[----:B------:R-:W-:Y:S01]  /*14e0*/  UMOV UR9, 0x40000040 ;  /* 0x4000004000097882 */ /* 0x000fe20000000000 */
[----:B------:R-:W-:-:S02]  /*14f0*/  UMOV UR11, 0x40000040 ;  /* 0x40000040000b7882 */ /* 0x000fc40000000000 */
[----:B------:R-:W-:Y:S01]  /*1500*/  ULOP3.LUT UR4, UR4, 0x3fff, URZ, 0xc0, !UPT ;  /* 0x00003fff04047892 */ /* 0x000fe2000f8ec03f */
[----:B------:R-:W-:-:S03]  /*1510*/  UMOV UR8, UR5 ;  /* 0x0000000500087c82 */ /* 0x000fc60008000000 */
[----:B------:R-:W-:-:S04]  /*1520*/  ULOP3.LUT UR4, UR4, 0x10000, URZ, 0xfc, !UPT ;  /* 0x0001000004047892 */ /* 0x000fc8000f8efc3f */
[----:B------:R-:W-:-:S07]  /*1530*/  ULEA UR6, UR42, UR4, 0xb ;  /* 0x000000042a067291 */ /* 0x000fce000f8e583f */
[----:B------:R-:W-:Y:S02]  /*1540*/  UMOV UR10, UR6 ;  /* 0x00000006000a7c82 */ /* 0x000fe40008000000 */
[----:B------:R-:W-:Y:S01]  /*1550*/  HGMMA.64x128x8.F32.TF32 R24, gdesc[UR8], RZ, !UPT, gsb0 ;  /* 0x05e00000081879f0 */ /* 0x000fe2000c0028ff */
[----:B------:R-:W-:Y:S02]  /*1560*/  UIADD3 UR8, UR5, 0x2, URZ ;  /* 0x0000000205087890 */ /* 0x000fe4000fffe03f */
[----:B------:R-:W-:Y:S01]  /*1570*/  UIADD3 UR10, UR6, 0x2, URZ ;  /* 0x00000002060a7890 */ /* 0x000fe2000fffe03f */
[----:B------:R-:W-:Y:S01]  /*1580*/  UMOV UR9, 0x40000040 ;  /* 0x4000004000097882 */ /* 0x000fe20000000000 */
[----:B------:R-:W-:Y:S01]  /*1590*/  UMOV UR11, 0x40000040 ;  /* 0x40000040000b7882 */ /* 0x000fe20000000000 */
[----:B------:R-:W-:Y:S02]  /*15a0*/  WARPGROUP.DEPBAR.LE gsb0, 0x0 ;  /* 0x00008000000079c5 */ /* 0x000fe40000010000 */
[----:B------:R-:W-:-:S06]  /*15b0*/  WARPGROUP.ARRIVE ;  /* 0x00000000000079c5 */ /* 0x000fcc0000000000 */
[----:B------:R-:W-:Y:S01]  /*15c0*/  HGMMA.64x128x8.F32.TF32 R24, gdesc[UR8], R24, gsb0 ;  /* 0x05e00000081879f0 */ /* 0x000fe20008002818 */
        /* <DEDUP_REMOVED lines=41> */
[----:B------:R-:W-:Y:S03]  /*1860*/  HGMMA.64x128x8.F32.TF32 R24, gdesc[UR8], R24, gsb0 ;  /* 0x05e00000081879f0 */ /* 0x000fe60008002818 */
[----:B------:R-:W-:Y:S02]  /*1870*/  WARPGROUP.DEPBAR.LE gsb0, 0x0 ;  /* 0x00008000000079c5 */ /* 0x000fe40000010000 */
[----:B------:R-:W-:Y:S05]  /*1880*/  @!P2 BRA `(.L_x_18) ;  /* 0x00000004008ca947 */ /* 0x000fea0003800000 */
[----:B------:R-:W-:Y:S01]  /*1890*/  UIADD3 UR5, UR42, 0x1, URZ ;  /* 0x000000012a057890 */ /* 0x000fe2000fffe03f */
[----:B01----:R-:W-:-:S03]  /*18a0*/  IMAD.U32 R0, RZ, RZ, UR44 ;  /* 0x0000002cff007e24 */ /* 0x003fc6000f8e00ff */
[----:B------:R-:W-:-:S04]  /*18b0*/  UISETP.NE.AND UP0, UPT, UR5, 0x3, UPT ;  /* 0x000000030500788c */ /* 0x000fc8000bf05270 */
[----:B------:R-:W-:Y:S02]  /*18c0*/  USEL UR6, URZ, 0x1, UP0 ;  /* 0x000000013f067887 */ /* 0x000fe40008000000 */
[----:B------:R-:W-:Y:S02]  /*18d0*/  USEL UR5, UR5, URZ, UP0 ;  /* 0x0000003f05057287 */ /* 0x000fe40008000000 */
[----:B------:R-:W-:-:S06]  /*18e0*/  ULOP3.LUT UR6, UR40, UR6, URZ, 0x3c, !UPT ;  /* 0x0000000628067292 */ /* 0x000fcc000f8e3c3f */
[----:B------:R-:W-:Y:S01]  /*18f0*/  IMAD.U32 R5, RZ, RZ, UR6 ;  /* 0x00000006ff057e24 */ /* 0x000fe2000f8e00ff */
[----:B------:R-:W-:-:S06]  /*1900*/  UMOV UR6, UR42 ;  /* 0x0000002a00067c82 */ /* 0x000fcc0008000000 */
.L_x_25:
[----:B01----:R-:W-:Y:S05]  /*1910*/  @!P0 BRA `(.L_x_19) ;  /* 0x0000000000048947 */ /* 0x003fea0003800000 */
[----:B------:R-:W-:Y:S01]  /*1920*/  BPT.TRAP 0x1 ;  /* 0x000000040000795c */ /* 0x000fe20000300000 */
.L_x_19:
[----:B------:R-:W0:Y:S01]  /*1930*/  S2UR UR8, SR_CgaCtaId ;  /* 0x00000000000879c3 */ /* 0x000e220000008800 */
[----:B------:R-:W-:Y:S01]  /*1940*/  UMOV UR7, 0x400 ;  /* 0x0000040000077882 */ /* 0x000fe20000000000 */
[----:B------:R-:W-:Y:S01]  /*1950*/  SHF.L.U32 R3, R5, 0x1f, RZ ;  /* 0x0000001f05037819 */ /* 0x000fe200000006ff */
[----:B0-----:R-:W-:-:S04]  /*1960*/  ULEA UR7, UR8, UR7, 0x18 ;  /* 0x0000000708077291 */ /* 0x001fc8000f8ec03f */
[----:B------:R-:W-:-:S09]  /*1970*/  ULEA UR8, UR5, UR7, 0x3 ;  /* 0x0000000705087291 */ /* 0x000fd2000f8e183f */
[----:B------:R0:W1:Y:S01]  /*1980*/  SYNCS.PHASECHK.TRANS64.TRYWAIT P1, [UR8], R3 ;  /* 0x00000003ff0075a7 */ /* 0x0000620008020148 */
[----:B------:R-:W-:Y:S05]  /*1990*/  @!P0 BRA `(.L_x_20) ;  /* 0x0000000000048947 */ /* 0x000fea0003800000 */
[----:B------:R-:W-:Y:S01]  /*19a0*/  BPT.TRAP 0x1 ;  /* 0x000000040000795c */ /* 0x000fe20000300000 */
.L_x_20:
[----:B-1----:R-:W-:Y:S05]  /*19b0*/  @P1 BRA `(.L_x_21) ;  /* 0x0000000000081947 */ /* 0x002fea0003800000 */
[----:B------:R-:W1:Y:S02]  /*19c0*/  SYNCS.PHASECHK.TRANS64.TRYWAIT P1, [UR8], R3 ;  /* 0x00000003ff0075a7 */ /* 0x000e640008020148 */
[----:B-1----:R-:W-:Y:S05]  /*19d0*/  @!P1 BRA `(.L_x_22) ;  /* 0x0000005800149947 */ /* 0x002fea0003800000 */
.L_x_21:
[----:B------:R-:W-:Y:S01]  /*19e0*/  ULEA UR12, UR5, UR45, 0xb ;  /* 0x0000002d050c7291 */ /* 0x000fe2000f8e583f */
[----:B------:R-:W-:Y:S01]  /*19f0*/  WARPGROUP.ARRIVE ;  /* 0x00000000000079c5 */ /* 0x000fe20000000000 */
[----:B------:R-:W-:Y:S01]  /*1a00*/  ULEA UR13, UR5, UR4, 0xb ;  /* 0x00000004050d7291 */ /* 0x000fe2000f8e583f */
[----:B------:R-:W-:Y:S01]  /*1a10*/  UMOV UR9, 0x40000040 ;  /* 0x4000004000097882 */ /* 0x000fe20000000000 */
[----:B------:R-:W-:-:S03]  /*1a20*/  UMOV UR11, 0x40000040 ;  /* 0x40000040000b7882 */ /* 0x000fc60000000000 */
[----:B------:R-:W-:Y:S02]  /*1a30*/  UMOV UR8, UR12 ;  /* 0x0000000c00087c82 */ /* 0x000fe40008000000 */
[----:B------:R-:W-:Y:S02]  /*1a40*/  UMOV UR10, UR13 ;  /* 0x0000000d000a7c82 */ /* 0x000fe40008000000 */
[----:B------:R-:W-:Y:S01]  /*1a50*/  HGMMA.64x128x8.F32.TF32 R24, gdesc[UR8], R24, gsb0 ;  /* 0x05e00000081879f0 */ /* 0x000fe20008002818 */
[----:B------:R-:W-:Y:S02]  /*1a60*/  UIADD3 UR8, UR12, 0x2, URZ ;  /* 0x000000020c087890 */ /* 0x000fe4000fffe03f */
[----:B------:R-:W-:Y:S01]  /*1a70*/  UIADD3 UR10, UR13, 0x2, URZ ;  /* 0x000000020d0a7890 */ /* 0x000fe2000fffe03f */
[----:B------:R-:W-:Y:S01]  /*1a80*/  UMOV UR9, 0x40000040 ;  /* 0x4000004000097882 */ /* 0x000fe20000000000 */
[----:B------:R-:W-:Y:S01]  /*1a90*/  UMOV UR11, 0x40000040 ;  /* 0x40000040000b7882 */ /* 0x000fe20000000000 */
[----:B------:R-:W-:-:S02]  /*1aa0*/  WARPGROUP.DEPBAR.LE gsb0, 0x0 ;  /* 0x00008000000079c5 */ /* 0x000fc40000010000 */
        /* <DEDUP_REMOVED lines=46> */
[----:B------:R-:W-:Y:S01]  /*1d90*/  BPT.TRAP 0x1 ;  /* 0x000000040000795c */ /* 0x000fe20000300000 */
.L_x_23:
[----:B------:R-:W-:Y:S01]  /*1da0*/  ULEA UR7, UR6, UR7, 0x3 ;  /* 0x0000000706077291 */ /* 0x000fe2000f8e183f */
[----:B------:R-:W-:-:S03]  /*1db0*/  ISETP.GT.U32.AND P1, PT, R18, 0x1, PT ;  /* 0x000000011200780c */ /* 0x000fc60003f24070 */
[----:B------:R-:W-:-:S04]  /*1dc0*/  UIADD3 UR7, UR7, 0x18, URZ ;  /* 0x0000001807077890 */ /* 0x000fc8000fffe03f */
[----:B------:R-:W-:-:S09]  /*1dd0*/  UPRMT UR7, URZ, 0x654, UR7 ;  /* 0x000006543f077896 */ /* 0x000fd20008000007 */
[----:B------:R-:W-:Y:S01]  /*1de0*/  SYNCS.ARRIVE.TRANS64.RED.A1T0 RZ, [UR7], RZ ;  /* 0x000000ffffff79a7 */ /* 0x000fe20008100407 */
[----:B------:R-:W-:Y:S05]  /*1df0*/  @P1 BRA `(.L_x_24) ;  /* 0x0000000000041947 */ /* 0x000fea0003800000 */
[----:B------:R-:W-:Y:S01]  /*1e00*/  BPT.TRAP 0x1 ;  /* 0x000000040000795c */ /* 0x000fe20000300000 */
.L_x_24:
[----:B------:R-:W-:Y:S01]  /*1e10*/  UIADD3 UR5, UR5, 0x1, URZ ;  /* 0x0000000105057890 */ /* 0x000fe2000fffe03f */
[C---:B------:R-:W-:Y:S01]  /*1e20*/  ISETP.GT.AND P1, PT, R0.reuse, 0x1, PT ;  /* 0x000000010000780c */ /* 0x040fe20003f24270 */
[----:B------:R-:W-:Y:S01]  /*1e30*/  UIADD3 UR6, UR6, 0x1, URZ ;  /* 0x0000000106067890 */ /* 0x000fe2000fffe03f */
[----:B------:R-:W-:Y:S01]  /*1e40*/  VIADD R0, R0, 0xffffffff ;  /* 0xffffffff00007836 */ /* 0x000fe20000000000 */
[----:B------:R-:W-:Y:S02]  /*1e50*/  UISETP.NE.AND UP0, UPT, UR5, 0x3, UPT ;  /* 0x000000030500788c */ /* 0x000fe4000bf05270 */
[----:B------:R-:W-:Y:S02]  /*1e60*/  UISETP.NE.AND UP1, UPT, UR6, 0x3, UPT ;  /* 0x000000030600788c */ /* 0x000fe4000bf25270 */
[----:B------:R-:W-:Y:S02]  /*1e70*/  USEL UR7, URZ, 0x1, UP0 ;  /* 0x000000013f077887 */ /* 0x000fe40008000000 */
[----:B------:R-:W-:-:S02]  /*1e80*/  USEL UR5, UR5, URZ, UP0 ;  /* 0x0000003f05057287 */ /* 0x000fc40008000000 */
[----:B------:R-:W-:Y:S02]  /*1e90*/  USEL UR6, UR6, URZ, UP1 ;  /* 0x0000003f06067287 */ /* 0x000fe40008800000 */
[----:B------:R-:W-:Y:S01]  /*1ea0*/  LOP3.LUT R5, R5, UR7, RZ, 0x3c, !PT ;  /* 0x0000000705057c12 */ /* 0x000fe2000f8e3cff */
[----:B------:R-:W-:Y:S09]  /*1eb0*/  @P1 BRA `(.L_x_25) ;  /* 0xfffffff800941947 */ /* 0x000ff2000383ffff */
.L_x_18:
[----:B01----:R-:W0:Y:S02]  /*1ec0*/  LDC R0, c[0x0][0x28c] ;  /* 0x0000a300ff007b82 */ /* 0x003e240000000800 */
[----:B0-----:R-:W-:-:S13]  /*1ed0*/  ISETP.GE.AND P1, PT, R0, 0x1, PT ;  /* 0x000000010000780c */ /* 0x001fda0003f26270 */
[----:B------:R-:W-:Y:S05]  /*1ee0*/  @!P1 BRA `(.L_x_26) ;  /* 0x0000000000409947 */ /* 0x000fea0003800000 */
[----:B------:R-:W-:Y:S05]  /*1ef0*/  @!P0 BRA `(.L_x_27) ;  /* 0x0000000000048947 */ /* 0x000fea0003800000 */
[----:B------:R-:W-:Y:S01]  /*1f00*/  BPT.TRAP 0x1 ;  /* 0x000000040000795c */ /* 0x000fe20000300000 */
.L_x_27:
[----:B------:R-:W0:Y:S01]  /*1f10*/  S2UR UR7, SR_CgaCtaId ;  /* 0x00000000000779c3 */ /* 0x000e220000008800 */
[----:B------:R-:W-:Y:S01]  /*1f20*/  UIADD3 UR6, UR44, UR42, URZ ;  /* 0x0000002a2c067290 */ /* 0x000fe2000fffe03f */
[----:B------:R-:W-:-:S03]  /*1f30*/  ISETP.GT.U32.AND P0, PT, R18, 0x1, PT ;  /* 0x000000011200780c */ /* 0x000fc60003f04070 */
[----:B------:R-:W-:-:S04]  /*1f40*/  UIMAD.WIDE.U32 UR4, UR6, -0x55555555, URZ ;  /* 0xaaaaaaab060478a5 */ /* 0x000fc8000f8e003f */
[----:B------:R-:W-:-:S03]  /*1f50*/  USHF.R.U32.HI UR4, URZ, 0x1, UR5 ;  /* 0x000000013f047899 */ /* 0x000fc60008011605 */
[----:B------:R-:W-:Y:S01]  /*1f60*/  UMOV UR5, 0x400 ;  /* 0x0000040000057882 */ /* 0x000fe20000000000 */
[----:B------:R-:W-:Y:S02]  /*1f70*/  UIMAD UR6, UR4, -0x3, UR6 ;  /* 0xfffffffd040678a4 */ /* 0x000fe4000f8e0206 */
[----:B0-----:R-:W-:-:S04]  /*1f80*/  ULEA UR5, UR7, UR5, 0x18 ;  /* 0x0000000507057291 */ /* 0x001fc8000f8ec03f */
[----:B------:R-:W-:-:S04]  /*1f90*/  ULEA UR6, UR6, UR5, 0x3 ;  /* 0x0000000506067291 */ /* 0x000fc8000f8e183f */
[----:B------:R-:W-:-:S04]  /*1fa0*/  UIADD3 UR6, UR6, 0x18, URZ ;  /* 0x0000001806067890 */ /* 0x000fc8000fffe03f */
[----:B------:R-:W-:-:S09]  /*1fb0*/  UPRMT UR6, URZ, 0x654, UR6 ;  /* 0x000006543f067896 */ /* 0x000fd20008000006 */
[----:B------:R-:W-:Y:S01]  /*1fc0*/  SYNCS.ARRIVE.TRANS64.RED.A1T0 RZ, [UR6], RZ ;  /* 0x000000ffffff79a7 */ /* 0x000fe20008100406 */
[----:B------:R-:W-:Y:S05]  /*1fd0*/  @P0 BRA `(.L_x_26) ;  /* 0x0000000000040947 */ /* 0x000fea0003800000 */
[----:B------:R-:W-:Y:S01]  /*1fe0*/  BPT.TRAP 0x1 ;  /* 0x000000040000795c */ /* 0x000fe20000300000 */
.L_x_26:
[----:B------:R-:W-:Y:S01]  /*1ff0*/  SHF.L.U32 R6, R100, 0x7, RZ ;  /* 0x0000000764067819 */ /* 0x000fe200000006ff */
[----:B------:R-:W-:Y:S01]  /*2000*/  UIADD3 UR42, UR43, UR42, URZ ;  /* 0x0000002a2b2a7290 */ /* 0x000fe2000fffe03f */
[----:B------:R-:W-:Y:S01]  /*2010*/  SHF.R.S32.HI R11, RZ, 0x1f, R99 ;  /* 0x0000001fff0b7819 */ /* 0x000fe20000011463 */
[----:B------:R-:W-:Y:S01]  /*2020*/  UISETP.GE.U32.AND UP1, UPT, UR43, 0x3, UPT ;  /* 0x000000032b00788c */ /* 0x000fe2000bf26070 */
[C---:B------:R-:W-:Y:S01]  /*2030*/  LOP3.LUT R8, R6.reuse, 0x6, R93, 0xf8, !PT ;  /* 0x0000000606087812 */ /* 0x040fe200078ef85d */
[----:B------:R-:W-:Y:S01]  /*2040*/  ULDC UR7, c[0x0][0x288] ;  /* 0x0000a20000077ab9 */ /* 0x000fe20000000800 */
[----:B------:R-:W-:Y:S01]  /*2050*/  IMAD.SHL.U32 R10, R101, 0x80, RZ ;  /* 0x00000080650a7824 */ /* 0x000fe200078e00ff */
[----:B------:R-:W-:Y:S01]  /*2060*/  UISETP.GT.U32.AND UP0, UPT, UR42, 0x2, UPT ;  /* 0x000000022a00788c */ /* 0x000fe2000bf04070 */
[----:B------:R-:W-:Y:S01]  /*2070*/  ISETP.GE.AND P0, PT, R6, UR7, PT ;  /* 0x0000000706007c0c */ /* 0x000fe2000bf06270 */
[----:B------:R-:W-:Y:S01]  /*2080*/  ULDC.64 UR4, c[0x0][0x5d0] ;  /* 0x0001740000047ab9 */ /* 0x000fe20000000a00 */
[--C-:B------:R-:W-:Y:S01]  /*2090*/  SHF.R.S32.HI R9, RZ, 0x1f, R8.reuse ;  /* 0x0000001fff097819 */ /* 0x100fe20000011408 */
[----:B------:R-:W-:Y:S01]  /*20a0*/  ULDC UR10, c[0x0][0x284] ;  /* 0x0000a100000a7ab9 */ /* 0x000fe20000000800 */
[----:B------:R-:W-:Y:S01]  /*20b0*/  IMAD R0, R11, UR4, RZ ;  /* 0x000000040b007c24 */ /* 0x000fe2000f8e02ff */
[----:B------:R-:W-:Y:S01]  /*20c0*/  UISETP.LT.U32.AND UP0, UPT, UR43, 0x3, UP0 ;  /* 0x000000032b00788c */ /* 0x000fe20008701070 */
[----:B------:R-:W-:Y:S01]  /*20d0*/  ISETP.GE.OR P0, PT, R10, UR10, P0 ;  /* 0x0000000a0a007c0c */ /* 0x000fe20008706670 */
[----:B------:R-:W-:Y:S01]  /*20e0*/  IMAD.WIDE.U32 R4, R99, UR4, R8 ;  /* 0x0000000463047c25 */ /* 0x000fe2000f8e0008 */
[----:B------:R-:W-:Y:S01]  /*20f0*/  ULDC.64 UR8, c[0x0][0x5c8] ;  /* 0x0001720000087ab9 */ /* 0x000fe20000000a00 */
[----:B------:R-:W-:-:S02]  /*2100*/  USEL UR6, URZ, 0x1, !UP0 ;  /* 0x000000013f067887 */ /* 0x000fc4000c000000 */
[----:B------:R-:W-:Y:S01]  /*2110*/  IMAD R3, R99, UR5, R0 ;  /* 0x0000000563037c24 */ /* 0x000fe2000f8e0200 */
[----:B------:R-:W-:Y:S01]  /*2120*/  @UP1 UIMAD.WIDE.U32 UR4, UR42, -0x55555555, URZ ;  /* 0xaaaaaaab2a0418a5 */ /* 0x000fe2000f8e003f */
[----:B------:R-:W-:Y:S01]  /*2130*/  IMAD.WIDE R100, R101, 0x80, R22 ;  /* 0x0000008065647825 */ /* 0x000fe200078e0216 */
[----:B------:R-:W-:Y:S02]  /*2140*/  ULOP3.LUT UR40, UR40, UR6, URZ, 0x3c, !UPT ;  /* 0x0000000628287292 */ /* 0x000fe4000f8e3c3f */
[----:B------:R-:W-:Y:S01]  /*2150*/  @UP1 USHF.R.U32.HI UR4, URZ, 0x1, UR5 ;  /* 0x000000013f041899 */ /* 0x000fe20008011605 */
[----:B------:R-:W-:Y:S02]  /*2160*/  IMAD.IADD R5, R5, 0x1, R3 ;  /* 0x0000000105057824 */ /* 0x000fe400078e0203 */
[----:B------:R-:W-:Y:S01]  /*2170*/  IMAD R3, R101, UR8, RZ ;  /* 0x0000000865037c24 */ /* 0x000fe2000f8e02ff */
[----:B------:R-:W-:Y:S01]  /*2180*/  @UP1 ULOP3.LUT UR40, UR40, 0x1, UR4, 0x78, !UPT ;  /* 0x0000000128281892 */ /* 0x000fe2000f8e7804 */
[----:B------:R-:W-:-:S04]  /*2190*/  IMAD.WIDE.U32 R102, R100, UR8, R4 ;  /* 0x0000000864667c25 */ /* 0x000fc8000f8e0004 */
[----:B------:R-:W-:Y:S02]  /*21a0*/  IMAD R7, R100, UR9, R3 ;  /* 0x0000000964077c24 */ /* 0x000fe4000f8e0203 */
[----:B------:R-:W-:Y:S01]  /*21b0*/  IMAD.MOV.U32 R0, RZ, RZ, -0x1 ;  /* 0xffffffffff007424 */ /* 0x000fe200078e00ff */
[----:B------:R-:W-:Y:S06]  /*21c0*/  @P0 BRA `(.L_x_28) ;  /* 0x0000003400040947 */ /* 0x000fec0003800000 */
[----:B-----5:R-:W-:Y:S01]  /*21d0*/  FSETP.NEU.AND P0, PT, R88, RZ, PT ;  /* 0x000000ff5800720b */ /* 0x020fe20003f0d000 */
[----:B------:R-:W-:Y:S01]  /*21e0*/  IMAD.IADD R4, R89, 0x1, -R6 ;  /* 0x0000000159047824 */ /* 0x000fe200078e0a06 */
[----:B------:R-:W-:Y:S01]  /*21f0*/  BSSY B0, `(.L_x_28) ;  /* 0x000033e000007945 */ /* 0x000fe20003800000 */
[----:B------:R-:W-:Y:S02]  /*2200*/  IMAD.IADD R3, R97, 0x1, -R10 ;  /* 0x0000000161037824 */ /* 0x000fe400078e0a0a */
[----:B------:R-:W-:Y:S01]  /*2210*/  IMAD.IADD R111, R103, 0x1, R7 ;  /* 0x00000001676f7824 */ /* 0x000fe200078e0207 */
[----:B------:R-:W-:-:S04]  /*2220*/  ISETP.GT.AND P3, PT, R4, RZ, PT ;  /* 0x000000ff0400720c */ /* 0x000fc80003f64270 */
[----:B------:R-:W-:-:S03]  /*2230*/  ISETP.GT.AND P1, PT, R3, RZ, P3 ;  /* 0x000000ff0300720c */ /* 0x000fc60001f24270 */
[----:B------:R-:W-:Y:S10]  /*2240*/  @!P0 BRA `(.L_x_29) ;  /* 0x0000002400208947 */ /* 0x000ff40003800000 */
[----:B------:R-:W0:Y:S01]  /*2250*/  LDC.64 R104, c[0x0][0x5b8] ;  /* 0x00016e00ff687b82 */ /* 0x000e220000000a00 */
[----:B------:R-:W-:-:S07]  /*2260*/  ULDC.64 UR4, c[0x0][0x5c0] ;  /* 0x0001700000047ab9 */ /* 0x000fce0000000a00 */
[----:B------:R-:W1:Y:S08]  /*2270*/  LDC.64 R106, c[0x0][0x5b0] ;  /* 0x00016c00ff6a7b82 */ /* 0x000e700000000a00 */
[----:B------:R-:W2:Y:S01]  /*2280*/  LDC.64 R108, c[0x0][0x5a8] ;  /* 0x00016a00ff6c7b82 */ /* 0x000ea20000000a00 */
[-C--:B0-----:R-:W-:Y:S02]  /*2290*/  IMAD R6, R11, R104.reuse, RZ ;  /* 0x000000680b067224 */ /* 0x081fe400078e02ff */
[----:B------:R-:W-:-:S04]  /*22a0*/  IMAD.WIDE.U32 R12, R99, R104, R8 ;  /* 0x00000068630c7225 */ /* 0x000fc800078e0008 */
[----:B------:R-:W-:Y:S02]  /*22b0*/  IMAD R103, R99, R105, R6 ;  /* 0x0000006963677224 */ /* 0x000fe400078e0206 */
[-C--:B-1----:R-:W-:Y:S02]  /*22c0*/  IMAD R5, R101, R106.reuse, RZ ;  /* 0x0000006a65057224 */ /* 0x082fe400078e02ff */
[----:B------:R-:W-:Y:S02]  /*22d0*/  IMAD.IADD R13, R13, 0x1, R103 ;  /* 0x000000010d0d7824 */ /* 0x000fe400078e0267 */
[C---:B------:R-:W-:Y:S02]  /*22e0*/  IMAD R105, R100.reuse, R107, R5 ;  /* 0x0000006b64697224 */ /* 0x040fe400078e0205 */
[----:B------:R-:W-:-:S04]  /*22f0*/  IMAD.WIDE.U32 R6, R100, R106, R12 ;  /* 0x0000006a64067225 */ /* 0x000fc800078e000c */
[----:B------:R-:W-:Y:S01]  /*2300*/  IMAD.IADD R5, R7, 0x1, R105 ;  /* 0x0000000107057824 */ /* 0x000fe200078e0269 */
[----:B--2---:R-:W-:-:S04]  /*2310*/  LEA R14, P0, R6, R108, 0x2 ;  /* 0x0000006c060e7211 */ /* 0x004fc800078010ff */
[----:B------:R-:W-:-:S05]  /*2320*/  LEA.HI.X R15, R6, R109, R5, 0x2, P0 ;  /* 0x0000006d060f7211 */ /* 0x000fca00000f1405 */
[----:B------:R0:W2:Y:S01]  /*2330*/  @P1 LDG.E.LTC128B R5, desc[UR36][R14.64] ;  /* 0x000000240e051981 */ /* 0x0000a2000c1e1920 */
[----:B------:R-:W-:Y:S01]  /*2340*/  IMAD.WIDE.U32 R6, R100, R106, R8 ;  /* 0x0000006a64067225 */ /* 0x000fe200078e0008 */
[C---:B------:R-:W-:Y:S01]  /*2350*/  SHF.L.U64.HI R11, R106.reuse, 0x3, R107 ;  /* 0x000000036a0b7819 */ /* 0x040fe2000001026b */
[----:B------:R-:W-:Y:S01]  /*2360*/  BSSY B1, `(.L_x_30) ;  /* 0x0000016000017945 */ /* 0x000fe20003800000 */
[----:B------:R-:W-:Y:S01]  /*2370*/  ISETP.GT.AND P3, PT, R3, 0x8, P3 ;  /* 0x000000080300780c */ /* 0x000fe20001f64270 */
[----:B------:R-:W-:Y:S02]  /*2380*/  IMAD.IADD R7, R105, 0x1, R7 ;  /* 0x0000000169077824 */ /* 0x000fe400078e0207 */
[----:B------:R-:W-:Y:S02]  /*2390*/  IMAD.SHL.U32 R10, R106, 0x8, RZ ;  /* 0x000000086a0a7824 */ /* 0x000fe400078e00ff */
[----:B------:R-:W-:-:S04]  /*23a0*/  IMAD.WIDE.U32 R20, R99, R104, R6 ;  /* 0x0000006863147225 */ /* 0x000fc800078e0006 */
[----:B------:R-:W-:Y:S01]  /*23b0*/  IMAD.WIDE.U32 R100, R100, R106, R10 ;  /* 0x0000006a64647225 */ /* 0x000fe200078e000a */
[----:B------:R-:W-:Y:S02]  /*23c0*/  LEA R10, P0, R102, UR4, 0x2 ;  /* 0x00000004660a7c11 */ /* 0x000fe4000f8010ff */
[----:B------:R-:W-:Y:S01]  /*23d0*/  LEA R6, P4, R20, R108, 0x2 ;  /* 0x0000006c14067211 */ /* 0x000fe200078810ff */
[----:B0-----:R-:W-:Y:S01]  /*23e0*/  IMAD.IADD R14, R103, 0x1, R21 ;  /* 0x00000001670e7824 */ /* 0x001fe200078e0215 */
[----:B------:R-:W-:Y:S01]  /*23f0*/  LEA.HI.X R11, R102, UR5, R111, 0x2, P0 ;  /* 0x00000005660b7c11 */ /* 0x000fe200080f146f */
[----:B------:R-:W-:Y:S01]  /*2400*/  IMAD.IADD R105, R105, 0x1, R101 ;  /* 0x0000000169697824 */ /* 0x000fe200078e0265 */
[----:B------:R-:W-:Y:S02]  /*2410*/  ISETP.GT.AND P0, PT, R4, 0x1, PT ;  /* 0x000000010400780c */ /* 0x000fe40003f04270 */
[----:B------:R-:W-:Y:S01]  /*2420*/  IADD3 R15, P2, R12, R100, RZ ;  /* 0x000000640c0f7210 */ /* 0x000fe20007f5e0ff */
[----:B--2---:R-:W-:-:S04]  /*2430*/  FMUL R7, R5, R88 ;  /* 0x0000005805077220 */ /* 0x004fc80000400000 */
[----:B------:R-:W-:Y:S01]  /*2440*/  FFMA R21, R24, R19, R7 ;  /* 0x0000001318157223 */ /* 0x000fe20000000007 */
[----:B------:R-:W-:Y:S01]  /*2450*/  LEA.HI.X R7, R20, R109, R14, 0x2, P4 ;  /* 0x0000006d14077211 */ /* 0x000fe200020f140e */
[----:B------:R-:W-:Y:S01]  /*2460*/  IMAD.X R20, R105, 0x1, R13, P2 ;  /* 0x0000000169147824 */ /* 0x000fe200010e060d */
[----:B------:R-:W-:Y:S02]  /*2470*/  ISETP.GT.AND P4, PT, R3, RZ, P0 ;  /* 0x000000ff0300720c */ /* 0x000fe40000784270 */
[----:B------:R0:W-:Y:S01]  /*2480*/  @P1 STG.E desc[UR36][R10.64], R21 ;  /* 0x000000150a001986 */ /* 0x0001e2000c101924 */
[----:B------:R-:W-:-:S10]  /*2490*/  LEA R14, P1, R15, R108, 0x2 ;  /* 0x0000006c0f0e7211 */ /* 0x000fd400078210ff */
[----:B------:R-:W-:Y:S05]  /*24a0*/  @!P4 BRA `(.L_x_31) ;  /* 0x000000000004c947 */ /* 0x000fea0003800000 */
[----:B------:R1:W5:Y:S02]  /*24b0*/  LDG.E.LTC128B R5, desc[UR36][R6.64+0x4] ;  /* 0x0000042406057981 */ /* 0x000364000c1e1920 */
.L_x_31:
[----:B------:R-:W-:Y:S05]  /*24c0*/  BSYNC B1 ;  /* 0x0000000000017941 */ /* 0x000fea0003800000 */
.L_x_30:
[----:B-----5:R-:W-:Y:S01]  /*24d0*/  FMUL R12, R5, R88 ;  /* 0x00000058050c7220 */ /* 0x020fe20000400000 */
[----:B------:R-:W-:-:S03]  /*24e0*/  LEA.HI.X R15, R15, R109, R20, 0x2, P1 ;  /* 0x0000006d0f0f7211 */ /* 0x000fc600008f1414 */
[----:B------:R-:W-:Y:S01]  /*24f0*/  FFMA R101, R25, R19, R12 ;  /* 0x0000001319657223 */ /* 0x000fe2000000000c */
[----:B------:R-:W-:-:S04]  /*2500*/  IMAD.MOV.U32 R25, RZ, RZ, R5 ;  /* 0x000000ffff197224 */ /* 0x000fc800078e0005 */
[----:B------:R2:W-:Y:S04]  /*2510*/  @P4 STG.E desc[UR36][R10.64+0x4], R101 ;  /* 0x000004650a004986 */ /* 0x0005e8000c101924 */
[----:B------:R-:W3:Y:S01]  /*2520*/  @P3 LDG.E.LTC128B R25, desc[UR36][R14.64] ;  /* 0x000000240e193981 */ /* 0x000ee2000c1e1920 */
[C---:B------:R-:W-:Y:S01]  /*2530*/  SHF.L.U64.HI R13, R92.reuse, 0x2, R91 ;  /* 0x000000025c0d7819 */ /* 0x040fe2000001025b */
[----:B------:R-:W-:Y:S01]  /*2540*/  BSSY B1, `(.L_x_32) ;  /* 0x0000010000017945 */ /* 0x000fe20003800000 */
[----:B------:R-:W-:Y:S02]  /*2550*/  LEA R12, P2, R92, R10, 0x2 ;  /* 0x0000000a5c0c7211 */ /* 0x000fe400078410ff */
[----:B------:R-:W-:Y:S02]  /*2560*/  IADD3 R20, P1, R8, R100, RZ ;  /* 0x0000006408147210 */ /* 0x000fe40007f3e0ff */
[----:B------:R-:W-:Y:S01]  /*2570*/  ISETP.GT.AND P0, PT, R3, 0x8, P0 ;  /* 0x000000080300780c */ /* 0x000fe20000704270 */
[----:B------:R-:W-:-:S02]  /*2580*/  IMAD.X R13, R13, 0x1, R11, P2 ;  /* 0x000000010d0d7824 */ /* 0x000fc400010e060b */
[----:B0-----:R-:W-:Y:S01]  /*2590*/  IMAD.X R21, R9, 0x1, R105, P1 ;  /* 0x0000000109157824 */ /* 0x001fe200008e0669 */
[----:B------:R-:W-:Y:S01]  /*25a0*/  ISETP.GT.AND P1, PT, R4, 0x8, PT ;  /* 0x000000080400780c */ /* 0x000fe20003f24270 */
[----:B------:R-:W-:-:S04]  /*25b0*/  IMAD.WIDE.U32 R20, R99, R104, R20 ;  /* 0x0000006863147225 */ /* 0x000fc800078e0014 */
[----:B------:R-:W-:Y:S01]  /*25c0*/  IMAD.IADD R9, R103, 0x1, R21 ;  /* 0x0000000167097824 */ /* 0x000fe200078e0215 */
[----:B------:R-:W-:-:S04]  /*25d0*/  LEA R8, P4, R20, R108, 0x2 ;  /* 0x0000006c14087211 */ /* 0x000fc800078810ff */
[----:B------:R-:W-:Y:S01]  /*25e0*/  LEA.HI.X R9, R20, R109, R9, 0x2, P4 ;  /* 0x0000006d14097211 */ /* 0x000fe200020f1409 */
[----:B---3--:R-:W-:-:S04]  /*25f0*/  FMUL R5, R25, R88 ;  /* 0x0000005819057220 */ /* 0x008fc80000400000 */
[----:B------:R-:W-:-:S05]  /*2600*/  FFMA R5, R26, R19, R5 ;  /* 0x000000131a057223 */ /* 0x000fca0000000005 */
[----:B------:R2:W-:Y:S01]  /*2610*/  @P3 STG.E desc[UR36][R12.64], R5 ;  /* 0x000000050c003986 */ /* 0x0005e2000c101924 */
[----:B------:R-:W-:Y:S05]  /*2620*/  @!P0 BRA `(.L_x_33) ;  /* 0x0000000000048947 */ /* 0x000fea0003800000 */
[----:B------:R0:W5:Y:S02]  /*2630*/  LDG.E.LTC128B R25, desc[UR36][R8.64+0x4] ;  /* 0x0000042408197981 */ /* 0x000164000c1e1920 */
.L_x_33:
[----:B------:R-:W-:Y:S05]  /*2640*/  BSYNC B1 ;  /* 0x0000000000017941 */ /* 0x000fea0003800000 */
.L_x_32:
[----:B-----5:R-:W-:Y:S01]  /*2650*/  FMUL R14, R25, R88 ;  /* 0x00000058190e7220 */ /* 0x020fe20000400000 */
[----:B------:R-:W-:Y:S01]  /*2660*/  ISETP.GT.AND P3, PT, R3, RZ, P1 ;  /* 0x000000ff0300720c */ /* 0x000fe20000f64270 */
[----:B------:R-:W-:Y:S01]  /*2670*/  BSSY B1, `(.L_x_34) ;  /* 0x0000006000017945 */ /* 0x000fe20003800000 */
[----:B------:R-:W-:Y:S01]  /*2680*/  ISETP.GT.AND P2, PT, R4, 0x9, PT ;  /* 0x000000090400780c */ /* 0x000fe20003f44270 */
[----:B------:R-:W-:-:S05]  /*2690*/  FFMA R27, R27, R19, R14 ;  /* 0x000000131b1b7223 */ /* 0x000fca000000000e */
[----:B------:R3:W-:Y:S05]  /*26a0*/  @P0 STG.E desc[UR36][R12.64+0x4], R27 ;  /* 0x0000041b0c000986 */ /* 0x0007ea000c101924 */
[----:B------:R-:W-:Y:S05]  /*26b0*/  @!P3 BRA `(.L_x_35) ;  /* 0x000000000004b947 */ /* 0x000fea0003800000 */
[----:B------:R4:W5:Y:S02]  /*26c0*/  LDG.E.LTC128B R25, desc[UR36][R6.64+0x20] ;  /* 0x0000202406197981 */ /* 0x000964000c1e1920 */
.L_x_35:
[----:B------:R-:W-:Y:S05]  /*26d0*/  BSYNC B1 ;  /* 0x0000000000017941 */ /* 0x000fea0003800000 */
.L_x_34:
[----:B--2--5:R-:W-:Y:S01]  /*26e0*/  FMUL R5, R25, R88 ;  /* 0x0000005819057220 */ /* 0x024fe20000400000 */
[----:B------:R-:W-:Y:S01]  /*26f0*/  ISETP.GT.AND P0, PT, R3, RZ, P2 ;  /* 0x000000ff0300720c */ /* 0x000fe20001704270 */
[----:B------:R-:W-:Y:S02]  /*2700*/  BSSY B1, `(.L_x_36) ;  /* 0x0000005000017945 */ /* 0x000fe40003800000 */
[----:B------:R-:W-:-:S05]  /*2710*/  FFMA R5, R28, R19, R5 ;  /* 0x000000131c057223 */ /* 0x000fca0000000005 */
[----:B------:R2:W-:Y:S05]  /*2720*/  @P3 STG.E desc[UR36][R10.64+0x20], R5 ;  /* 0x000020050a003986 */ /* 0x0005ea000c101924 */
[----:B------:R-:W-:Y:S05]  /*2730*/  @!P0 BRA `(.L_x_37) ;  /* 0x0000000000048947 */ /* 0x000fea0003800000 */
[----:B------:R0:W5:Y:S02]  /*2740*/  LDG.E.LTC128B R25, desc[UR36][R6.64+0x24] ;  /* 0x0000242406197981 */ /* 0x000164000c1e1920 */
.L_x_37:
[----:B------:R-:W-:Y:S05]  /*2750*/  BSYNC B1 ;  /* 0x0000000000017941 */ /* 0x000fea0003800000 */
.L_x_36:
[----:B-----5:R-:W-:Y:S01]  /*2760*/  FMUL R14, R25, R88 ;  /* 0x00000058190e7220 */ /* 0x020fe20000400000 */
[----:B------:R-:W-:Y:S01]  /*2770*/  ISETP.GT.AND P1, PT, R3, 0x8, P1 ;  /* 0x000000080300780c */ /* 0x000fe20000f24270 */
[----:B------:R-:W-:Y:S02]  /*2780*/  BSSY B1, `(.L_x_38) ;  /* 0x0000005000017945 */ /* 0x000fe40003800000 */
[----:B------:R-:W-:-:S05]  /*2790*/  FFMA R29, R29, R19, R14 ;  /* 0x000000131d1d7223 */ /* 0x000fca000000000e */
[----:B------:R0:W-:Y:S05]  /*27a0*/  @P0 STG.E desc[UR36][R10.64+0x24], R29 ;  /* 0x0000241d0a000986 */ /* 0x0001ea000c101924 */
[----:B------:R-:W-:Y:S05]  /*27b0*/  @!P1 BRA `(.L_x_39) ;  /* 0x0000000000049947 */ /* 0x000fea0003800000 */
[----:B------:R0:W5:Y:S02]  /*27c0*/  LDG.E.LTC128B R25, desc[UR36][R8.64+0x20] ;  /* 0x0000202408197981 */ /* 0x000164000c1e1920 */
.L_x_39:
[----:B------:R-:W-:Y:S05]  /*27d0*/  BSYNC B1 ;  /* 0x0000000000017941 */ /* 0x000fea0003800000 */
.L_x_38:
[----:B--2--5:R-:W-:Y:S01]  /*27e0*/  FMUL R5, R25, R88 ;  /* 0x0000005819057220 */ /* 0x024fe20000400000 */
[----:B------:R-:W-:Y:S01]  /*27f0*/  ISETP.GT.AND P2, PT, R3, 0x8, P2 ;  /* 0x000000080300780c */ /* 0x000fe20001744270 */
[----:B------:R-:W-:Y:S01]  /*2800*/  BSSY B1, `(.L_x_40) ;  /* 0x0000006000017945 */ /* 0x000fe20003800000 */
[----:B------:R-:W-:Y:S01]  /*2810*/  ISETP.GT.AND P0, PT, R4, 0x10, PT ;  /* 0x000000100400780c */ /* 0x000fe20003f04270 */
[----:B------:R-:W-:-:S05]  /*2820*/  FFMA R5, R30, R19, R5 ;  /* 0x000000131e057223 */ /* 0x000fca0000000005 */
[----:B------:R2:W-:Y:S05]  /*2830*/  @P1 STG.E desc[UR36][R12.64+0x20], R5 ;  /* 0x000020050c001986 */ /* 0x0005ea000c101924 */
[----:B------:R-:W-:Y:S05]  /*2840*/  @!P2 BRA `(.L_x_41) ;  /* 0x000000000004a947 */ /* 0x000fea0003800000 */
[----:B------:R0:W5:Y:S02]  /*2850*/  LDG.E.LTC128B R25, desc[UR36][R8.64+0x24] ;  /* 0x0000242408197981 */ /* 0x000164000c1e1920 */
.L_x_41:
[----:B------:R-:W-:Y:S05]  /*2860*/  BSYNC B1 ;  /* 0x0000000000017941 */ /* 0x000fea0003800000 */
.L_x_40:
        /* <DEDUP_REMOVED lines=8> */
.L_x_43:
[----:B------:R-:W-:Y:S05]  /*28f0*/  BSYNC B1 ;  /* 0x0000000000017941 */ /* 0x000fea0003800000 */
.L_x_42:
[----:B--2--5:R-:W-:Y:S01]  /*2900*/  FMUL R5, R25, R88 ;  /* 0x0000005819057220 */ /* 0x024fe20000400000 */
[----:B------:R-:W-:Y:S01]  /*2910*/  ISETP.GT.AND P2, PT, R3, RZ, P1 ;  /* 0x000000ff0300720c */ /* 0x000fe20000f44270 */
[----:B------:R-:W-:Y:S02]  /*2920*/  BSSY B1, `(.L_x_44) ;  /* 0x0000005000017945 */ /* 0x000fe40003800000 */
[----:B------:R-:W-:-:S05]  /*2930*/  FFMA R5, R32, R19, R5 ;  /* 0x0000001320057223 */ /* 0x000fca0000000005 */
[----:B------:R2:W-:Y:S05]  /*2940*/  @P3 STG.E desc[UR36][R10.64+0x40], R5 ;  /* 0x000040050a003986 */ /* 0x0005ea000c101924 */
[----:B------:R-:W-:Y:S05]  /*2950*/  @!P2 BRA `(.L_x_45) ;  /* 0x000000000004a947 */ /* 0x000fea0003800000 */
[----:B------:R0:W5:Y:S02]  /*2960*/  LDG.E.LTC128B R25, desc[UR36][R6.64+0x44] ;  /* 0x0000442406197981 */ /* 0x000164000c1e1920 */
.L_x_45:
[----:B------:R-:W-:Y:S05]  /*2970*/  BSYNC B1 ;  /* 0x0000000000017941 */ /* 0x000fea0003800000 */
.L_x_44:
[----:B-----5:R-:W-:Y:S01]  /*2980*/  FMUL R14, R25, R88 ;  /* 0x00000058190e7220 */ /* 0x020fe20000400000 */
[----:B------:R-:W-:Y:S01]  /*2990*/  ISETP.GT.AND P0, PT, R3, 0x8, P0 ;  /* 0x000000080300780c */ /* 0x000fe20000704270 */
[----:B------:R-:W-:Y:S02]  /*29a0*/  BSSY B1, `(.L_x_46) ;  /* 0x0000005000017945 */ /* 0x000fe40003800000 */
[----:B------:R-:W-:-:S05]  /*29b0*/  FFMA R33, R33, R19, R14 ;  /* 0x0000001321217223 */ /* 0x000fca000000000e */
[----:B------:R0:W-:Y:S05]  /*29c0*/  @P2 STG.E desc[UR36][R10.64+0x44], R33 ;  /* 0x000044210a002986 */ /* 0x0001ea000c101924 */
[----:B------:R-:W-:Y:S05]  /*29d0*/  @!P0 BRA `(.L_x_47) ;  /* 0x0000000000048947 */ /* 0x000fea0003800000 */
[----:B------:R0:W5:Y:S02]  /*29e0*/  LDG.E.LTC128B R25, desc[UR36][R8.64+0x40] ;  /* 0x0000402408197981 */ /* 0x000164000c1e1920 */
.L_x_47:
[----:B------:R-:W-:Y:S05]  /*29f0*/  BSYNC B1 ;  /* 0x0000000000017941 */ /* 0x000fea0003800000 */
.L_x_46:
        /* <DEDUP_REMOVED lines=8> */
.L_x_49:
[----:B------:R-:W-:Y:S05]  /*2a80*/  BSYNC B1 ;  /* 0x0000000000017941 */ /* 0x000fea0003800000 */
.L_x_48:
        /* <DEDUP_REMOVED lines=8> */
.L_x_51:
[----:B------:R-:W-:Y:S05]  /*2b10*/  BSYNC B1 ;  /* 0x0000000000017941 */ /* 0x000fea0003800000 */
.L_x_50:
[----:B--2--5:R-:W-:Y:S01]  /*2b20*/  FMUL R5, R25, R88 ;  /* 0x0000005819057220 */ /* 0x024fe20000400000 */
[----:B------:R-:W-:Y:S01]  /*2b30*/  ISETP.GT.AND P1, PT, R3, RZ, P0 ;  /* 0x000000ff0300720c */ /* 0x000fe20000724270 */
[----:B------:R-:W-:Y:S02]  /*2b40*/  BSSY B1, `(.L_x_52) ;  /* 0x0000005000017945 */ /* 0x000fe40003800000 */
[----:B------:R-:W-:-:S05]  /*2b50*/  FFMA R5, R36, R19, R5 ;  /* 0x0000001324057223 */ /* 0x000fca0000000005 */
[----:B------:R2:W-:Y:S05]  /*2b60*/  @P3 STG.E desc[UR36][R10.64+0x60], R5 ;  /* 0x000060050a003986 */ /* 0x0005ea000c101924 */
[----:B------:R-:W-:Y:S05]  /*2b70*/  @!P1 BRA `(.L_x_53) ;  /* 0x0000000000049947 */ /* 0x000fea0003800000 */
[----:B------:R0:W5:Y:S02]  /*2b80*/  LDG.E.LTC128B R25, desc[UR36][R6.64+0x64] ;  /* 0x0000642406197981 */ /* 0x000164000c1e1920 */
.L_x_53:
[----:B------:R-:W-:Y:S05]  /*2b90*/  BSYNC B1 ;  /* 0x0000000000017941 */ /* 0x000fea0003800000 */
.L_x_52:
[----:B-----5:R-:W-:Y:S01]  /*2ba0*/  FMUL R14, R25, R88 ;  /* 0x00000058190e7220 */ /* 0x020fe20000400000 */
[----:B------:R-:W-:Y:S01]  /*2bb0*/  ISETP.GT.AND P2, PT, R3, 0x8, P2 ;  /* 0x000000080300780c */ /* 0x000fe20001744270 */
[----:B------:R-:W-:Y:S02]  /*2bc0*/  BSSY B1, `(.L_x_54) ;  /* 0x0000005000017945 */ /* 0x000fe40003800000 */
[----:B------:R-:W-:-:S05]  /*2bd0*/  FFMA R37, R37, R19, R14 ;  /* 0x0000001325257223 */ /* 0x000fca000000000e */
[----:B------:R0:W-:Y:S05]  /*2be0*/  @P1 STG.E desc[UR36][R10.64+0x64], R37 ;  /* 0x000064250a001986 */ /* 0x0001ea000c101924 */
[----:B------:R-:W-:Y:S05]  /*2bf0*/  @!P2 BRA `(.L_x_55) ;  /* 0x000000000004a947 */ /* 0x000fea0003800000 */
[----:B------:R0:W5:Y:S02]  /*2c00*/  LDG.E.LTC128B R25, desc[UR36][R8.64+0x60] ;  /* 0x0000602408197981 */ /* 0x000164000c1e1920 */
.L_x_55:
[----:B------:R-:W-:Y:S05]  /*2c10*/  BSYNC B1 ;  /* 0x0000000000017941 */ /* 0x000fea0003800000 */
.L_x_54:
        /* <DEDUP_REMOVED lines=8> */
.L_x_57:
[----:B------:R-:W-:Y:S05]  /*2ca0*/  BSYNC B1 ;  /* 0x0000000000017941 */ /* 0x000fea0003800000 */
.L_x_56:
        /* <DEDUP_REMOVED lines=8> */
.L_x_59:
[----:B------:R-:W-:Y:S05]  /*2d30*/  BSYNC B1 ;  /* 0x0000000000017941 */ /* 0x000fea0003800000 */
.L_x_58:
[----:B--2--5:R-:W-:Y:S01]  /*2d40*/  FMUL R5, R25, R88 ;  /* 0x0000005819057220 */ /* 0x024fe20000400000 */
[----:B------:R-:W-:Y:S01]  /*2d50*/  ISETP.GT.AND P0, PT, R3, RZ, P2 ;  /* 0x000000ff0300720c */ /* 0x000fe20001704270 */
[----:B------:R-:W-:Y:S02]  /*2d60*/  BSSY B1, `(.L_x_60) ;  /* 0x0000005000017945 */ /* 0x000fe40003800000 */
[----:B------:R-:W-:-:S05]  /*2d70*/  FFMA R5, R40, R19, R5 ;  /* 0x0000001328057223 */ /* 0x000fca0000000005 */
[----:B------:R2:W-:Y:S05]  /*2d80*/  @P3 STG.E desc[UR36][R10.64+0x80], R5 ;  /* 0x000080050a003986 */ /* 0x0005ea000c101924 */
[----:B------:R-:W-:Y:S05]  /*2d90*/  @!P0 BRA `(.L_x_61) ;  /* 0x0000000000048947 */ /* 0x000fea0003800000 */
[----:B------:R0:W5:Y:S02]  /*2da0*/  LDG.E.LTC128B R25, desc[UR36][R6.64+0x84] ;  /* 0x0000842406197981 */ /* 0x000164000c1e1920 */
.L_x_61:
[----:B------:R-:W-:Y:S05]  /*2db0*/  BSYNC B1 ;  /* 0x0000000000017941 */ /* 0x000fea0003800000 */
.L_x_60:
[----:B-----5:R-:W-:Y:S01]  /*2dc0*/  FMUL R14, R25, R88 ;  /* 0x00000058190e7220 */ /* 0x020fe20000400000 */
[----:B------:R-:W-:Y:S01]  /*2dd0*/  ISETP.GT.AND P1, PT, R3, 0x8, P1 ;  /* 0x000000080300780c */ /* 0x000fe20000f24270 */
[----:B------:R-:W-:Y:S02]  /*2de0*/  BSSY B1, `(.L_x_62) ;  /* 0x0000005000017945 */ /* 0x000fe40003800000 */
[----:B------:R-:W-:-:S05]  /*2df0*/  FFMA R41, R41, R19, R14 ;  /* 0x0000001329297223 */ /* 0x000fca000000000e */
[----:B------:R0:W-:Y:S05]  /*2e00*/  @P0 STG.E desc[UR36][R10.64+0x84], R41 ;  /* 0x000084290a000986 */ /* 0x0001ea000c101924 */
[----:B------:R-:W-:Y:S05]  /*2e10*/  @!P1 BRA `(.L_x_63) ;  /* 0x0000000000049947 */ /* 0x000fea0003800000 */
[----:B------:R0:W5:Y:S02]  /*2e20*/  LDG.E.LTC128B R25, desc[UR36][R8.64+0x80] ;  /* 0x0000802408197981 */ /* 0x000164000c1e1920 */
.L_x_63:
[----:B------:R-:W-:Y:S05]  /*2e30*/  BSYNC B1 ;  /* 0x0000000000017941 */ /* 0x000fea0003800000 */
.L_x_62:
        /* <DEDUP_REMOVED lines=8> */
.L_x_65:
[----:B------:R-:W-:Y:S05]  /*2ec0*/  BSYNC B1 ;  /* 0x0000000000017941 */ /* 0x000fea0003800000 */
.L_x_64:
        /* <DEDUP_REMOVED lines=8> */
.L_x_67:
[----:B------:R-:W-:Y:S05]  /*2f50*/  BSYNC B1 ;  /* 0x0000000000017941 */ /* 0x000fea0003800000 */
.L_x_66:
[----:B--2--5:R-:W-:Y:S01]  /*2f60*/  FMUL R5, R25, R88 ;  /* 0x0000005819057220 */ /* 0x024fe20000400000 */
[----:B------:R-:W-:Y:S01]  /*2f70*/  ISETP.GT.AND P2, PT, R3, RZ, P1 ;  /* 0x000000ff0300720c */ /* 0x000fe20000f44270 */
[----:B------:R-:W-:Y:S02]  /*2f80*/  BSSY B1, `(.L_x_68) ;  /* 0x0000005000017945 */ /* 0x000fe40003800000 */
[----:B------:R-:W-:-:S05]  /*2f90*/  FFMA R5, R44, R19, R5 ;  /* 0x000000132c057223 */ /* 0x000fca0000000005 */
[----:B------:R2:W-:Y:S05]  /*2fa0*/  @P3 STG.E desc[UR36][R10.64+0xa0], R5 ;  /* 0x0000a0050a003986 */ /* 0x0005ea000c101924 */
[----:B------:R-:W-:Y:S05]  /*2fb0*/  @!P2 BRA `(.L_x_69) ;  /* 0x000000000004a947 */ /* 0x000fea0003800000 */
[----:B------:R0:W5:Y:S02]  /*2fc0*/  LDG.E.LTC128B R25, desc[UR36][R6.64+0xa4] ;  /* 0x0000a42406197981 */ /* 0x000164000c1e1920 */
.L_x_69:
[----:B------:R-:W-:Y:S05]  /*2fd0*/  BSYNC B1 ;  /* 0x0000000000017941 */ /* 0x000fea0003800000 */
.L_x_68:
[----:B-----5:R-:W-:Y:S01]  /*2fe0*/  FMUL R14, R25, R88 ;  /* 0x00000058190e7220 */ /* 0x020fe20000400000 */
[----:B------:R-:W-:Y:S01]  /*2ff0*/  ISETP.GT.AND P0, PT, R3, 0x8, P0 ;  /* 0x000000080300780c */ /* 0x000fe20000704270 */
[----:B------:R-:W-:Y:S02]  /*3000*/  BSSY B1, `(.L_x_70) ;  /* 0x0000005000017945 */ /* 0x000fe40003800000 */
[----:B------:R-:W-:-:S05]  /*3010*/  FFMA R45, R45, R19, R14 ;  /* 0x000000132d2d7223 */ /* 0x000fca000000000e */
[----:B------:R0:W-:Y:S05]  /*3020*/  @P2 STG.E desc[UR36][R10.64+0xa4], R45 ;  /* 0x0000a42d0a002986 */ /* 0x0001ea000c101924 */
[----:B------:R-:W-:Y:S05]  /*3030*/  @!P0 BRA `(.L_x_71) ;  /* 0x0000000000048947 */ /* 0x000fea0003800000 */
[----:B------:R0:W5:Y:S02]  /*3040*/  LDG.E.LTC128B R25, desc[UR36][R8.64+0xa0] ;  /* 0x0000a02408197981 */ /* 0x000164000c1e1920 */
.L_x_71:
[----:B------:R-:W-:Y:S05]  /*3050*/  BSYNC B1 ;  /* 0x0000000000017941 */ /* 0x000fea0003800000 */
.L_x_70:
        /* <DEDUP_REMOVED lines=8> */
.L_x_73:
[----:B------:R-:W-:Y:S05]  /*30e0*/  BSYNC B1 ;  /* 0x0000000000017941 */ /* 0x000fea0003800000 */
.L_x_72:
        /* <DEDUP_REMOVED lines=8> */
.L_x_75:
[----:B------:R-:W-:Y:S05]  /*3170*/  BSYNC B1 ;  /* 0x0000000000017941 */ /* 0x000fea0003800000 */
.L_x_74:
[----:B--2--5:R-:W-:Y:S01]  /*3180*/  FMUL R5, R25, R88 ;  /* 0x0000005819057220 */ /* 0x024fe20000400000 */
[----:B------:R-:W-:Y:S01]  /*3190*/  ISETP.GT.AND P1, PT, R3, RZ, P0 ;  /* 0x000000ff0300720c */ /* 0x000fe20000724270 */
[----:B------:R-:W-:Y:S02]  /*31a0*/  BSSY B1, `(.L_x_76) ;  /* 0x0000005000017945 */ /* 0x000fe40003800000 */
[----:B------:R-:W-:-:S05]  /*31b0*/  FFMA R5, R48, R19, R5 ;  /* 0x0000001330057223 */ /* 0x000fca0000000005 */
[----:B------:R2:W-:Y:S05]  /*31c0*/  @P3 STG.E desc[UR36][R10.64+0xc0], R5 ;  /* 0x0000c0050a003986 */ /* 0x0005ea000c101924 */
[----:B------:R-:W-:Y:S05]  /*31d0*/  @!P1 BRA `(.L_x_77) ;  /* 0x0000000000049947 */ /* 0x000fea0003800000 */
[----:B------:R0:W5:Y:S02]  /*31e0*/  LDG.E.LTC128B R25, desc[UR36][R6.64+0xc4] ;  /* 0x0000c42406197981 */ /* 0x000164000c1e1920 */
.L_x_77:
[----:B------:R-:W-:Y:S05]  /*31f0*/  BSYNC B1 ;  /* 0x0000000000017941 */ /* 0x000fea0003800000 */
.L_x_76:
[----:B-----5:R-:W-:Y:S01]  /*3200*/  FMUL R14, R25, R88 ;  /* 0x00000058190e7220 */ /* 0x020fe20000400000 */
[----:B------:R-:W-:Y:S01]  /*3210*/  ISETP.GT.AND P2, PT, R3, 0x8, P2 ;  /* 0x000000080300780c */ /* 0x000fe20001744270 */
[----:B------:R-:W-:Y:S02]  /*3220*/  BSSY B1, `(.L_x_78) ;  /* 0x0000005000017945 */ /* 0x000fe40003800000 */
[----:B------:R-:W-:-:S05]  /*3230*/  FFMA R49, R49, R19, R14 ;  /* 0x0000001331317223 */ /* 0x000fca000000000e */
[----:B------:R0:W-:Y:S05]  /*3240*/  @P1 STG.E desc[UR36][R10.64+0xc4], R49 ;  /* 0x0000c4310a001986 */ /* 0x0001ea000c101924 */
[----:B------:R-:W-:Y:S05]  /*3250*/  @!P2 BRA `(.L_x_79) ;  /* 0x000000000004a947 */ /* 0x000fea0003800000 */
[----:B------:R0:W5:Y:S02]  /*3260*/  LDG.E.LTC128B R25, desc[UR36][R8.64+0xc0] ;  /* 0x0000c02408197981 */ /* 0x000164000c1e1920 */
.L_x_79:
[----:B------:R-:W-:Y:S05]  /*3270*/  BSYNC B1 ;  /* 0x0000000000017941 */ /* 0x000fea0003800000 */
.L_x_78:
        /* <DEDUP_REMOVED lines=8> */
.L_x_81:
[----:B------:R-:W-:Y:S05]  /*3300*/  BSYNC B1 ;  /* 0x0000000000017941 */ /* 0x000fea0003800000 */
.L_x_80:
        /* <DEDUP_REMOVED lines=8> */
.L_x_83:
[----:B------:R-:W-:Y:S05]  /*3390*/  BSYNC B1 ;  /* 0x0000000000017941 */ /* 0x000fea0003800000 */
.L_x_82:
[----:B--2--5:R-:W-:Y:S01]  /*33a0*/  FMUL R5, R25, R88 ;  /* 0x0000005819057220 */ /* 0x024fe20000400000 */
[----:B------:R-:W-:Y:S01]  /*33b0*/  ISETP.GT.AND P0, PT, R3, RZ, P2 ;  /* 0x000000ff0300720c */ /* 0x000fe20001704270 */
[----:B------:R-:W-:Y:S02]  /*33c0*/  BSSY B1, `(.L_x_84) ;  /* 0x0000005000017945 */ /* 0x000fe40003800000 */
[----:B------:R-:W-:-:S05]  /*33d0*/  FFMA R5, R52, R19, R5 ;  /* 0x0000001334057223 */ /* 0x000fca0000000005 */
[----:B------:R2:W-:Y:S05]  /*33e0*/  @P3 STG.E desc[UR36][R10.64+0xe0], R5 ;  /* 0x0000e0050a003986 */ /* 0x0005ea000c101924 */
[----:B------:R-:W-:Y:S05]  /*33f0*/  @!P0 BRA `(.L_x_85) ;  /* 0x0000000000048947 */ /* 0x000fea0003800000 */
[----:B------:R0:W5:Y:S02]  /*3400*/  LDG.E.LTC128B R25, desc[UR36][R6.64+0xe4] ;  /* 0x0000e42406197981 */ /* 0x000164000c1e1920 */
.L_x_85:
[----:B------:R-:W-:Y:S05]  /*3410*/  BSYNC B1 ;  /* 0x0000000000017941 */ /* 0x000fea0003800000 */
.L_x_84:
[----:B-----5:R-:W-:Y:S01]  /*3420*/  FMUL R14, R25, R88 ;  /* 0x00000058190e7220 */ /* 0x020fe20000400000 */
[----:B------:R-:W-:Y:S01]  /*3430*/  ISETP.GT.AND P1, PT, R3, 0x8, P1 ;  /* 0x000000080300780c */ /* 0x000fe20000f24270 */
[----:B------:R-:W-:Y:S02]  /*3440*/  BSSY B1, `(.L_x_86) ;  /* 0x0000005000017945 */ /* 0x000fe40003800000 */
[----:B------:R-:W-:-:S05]  /*3450*/  FFMA R53, R53, R19, R14 ;  /* 0x0000001335357223 */ /* 0x000fca000000000e */
[----:B------:R0:W-:Y:S05]  /*3460*/  @P0 STG.E desc[UR36][R10.64+0xe4], R53 ;  /* 0x0000e4350a000986 */ /* 0x0001ea000c101924 */
[----:B------:R-:W-:Y:S05]  /*3470*/  @!P1 BRA `(.L_x_87) ;  /* 0x0000000000049947 */ /* 0x000fea0003800000 */
[----:B------:R0:W5:Y:S02]  /*3480*/  LDG.E.LTC128B R25, desc[UR36][R8.64+0xe0] ;  /* 0x0000e02408197981 */ /* 0x000164000c1e1920 */
.L_x_87:
[----:B------:R-:W-:Y:S05]  /*3490*/  BSYNC B1 ;  /* 0x0000000000017941 */ /* 0x000fea0003800000 */
.L_x_86:
        /* <DEDUP_REMOVED lines=8> */
.L_x_89:
[----:B------:R-:W-:Y:S05]  /*3520*/  BSYNC B1 ;  /* 0x0000000000017941 */ /* 0x000fea0003800000 */
.L_x_88:
        /* <DEDUP_REMOVED lines=8> */
.L_x_91:
[----:B------:R-:W-:Y:S05]  /*35b0*/  BSYNC B1 ;  /* 0x0000000000017941 */ /* 0x000fea0003800000 */
.L_x_90:
[----:B--2--5:R-:W-:Y:S01]  /*35c0*/  FMUL R5, R25, R88 ;  /* 0x0000005819057220 */ /* 0x024fe20000400000 */
[----:B------:R-:W-:Y:S01]  /*35d0*/  ISETP.GT.AND P2, PT, R3, RZ, P1 ;  /* 0x000000ff0300720c */ /* 0x000fe20000f44270 */
[----:B------:R-:W-:Y:S02]  /*35e0*/  BSSY B1, `(.L_x_92) ;  /* 0x0000005000017945 */ /* 0x000fe40003800000 */
[----:B------:R-:W-:-:S05]  /*35f0*/  FFMA R5, R56, R19, R5 ;  /* 0x0000001338057223 */ /* 0x000fca0000000005 */
[----:B------:R2:W-:Y:S05]  /*3600*/  @P3 STG.E desc[UR36][R10.64+0x100], R5 ;  /* 0x000100050a003986 */ /* 0x0005ea000c101924 */
[----:B------:R-:W-:Y:S05]  /*3610*/  @!P2 BRA `(.L_x_93) ;  /* 0x000000000004a947 */ /* 0x000fea0003800000 */
[----:B------:R0:W5:Y:S02]  /*3620*/  LDG.E.LTC128B R25, desc[UR36][R6.64+0x104] ;  /* 0x0001042406197981 */ /* 0x000164000c1e1920 */
.L_x_93:
[----:B------:R-:W-:Y:S05]  /*3630*/  BSYNC B1 ;  /* 0x0000000000017941 */ /* 0x000fea0003800000 */
.L_x_92:
[----:B-----5:R-:W-:Y:S01]  /*3640*/  FMUL R14, R25, R88 ;  /* 0x00000058190e7220 */ /* 0x020fe20000400000 */
[----:B------:R-:W-:Y:S01]  /*3650*/  ISETP.GT.AND P0, PT, R3, 0x8, P0 ;  /* 0x000000080300780c */ /* 0x000fe20000704270 */
[----:B------:R-:W-:Y:S02]  /*3660*/  BSSY B1, `(.L_x_94) ;  /* 0x0000005000017945 */ /* 0x000fe40003800000 */
[----:B------:R-:W-:-:S05]  /*3670*/  FFMA R57, R57, R19, R14 ;  /* 0x0000001339397223 */ /* 0x000fca000000000e */
[----:B------:R0:W-:Y:S05]  /*3680*/  @P2 STG.E desc[UR36][R10.64+0x104], R57 ;  /* 0x000104390a002986 */ /* 0x0001ea000c101924 */
[----:B------:R-:W-:Y:S05]  /*3690*/  @!P0 BRA `(.L_x_95) ;  /* 0x0000000000048947 */ /* 0x000fea0003800000 */
[----:B------:R0:W5:Y:S02]  /*36a0*/  LDG.E.LTC128B R25, desc[UR36][R8.64+0x100] ;  /* 0x0001002408197981 */ /* 0x000164000c1e1920 */
.L_x_95:
[----:B------:R-:W-:Y:S05]  /*36b0*/  BSYNC B1 ;  /* 0x0000000000017941 */ /* 0x000fea0003800000 */
.L_x_94:
        /* <DEDUP_REMOVED lines=8> */
.L_x_97:
[----:B------:R-:W-:Y:S05]  /*3740*/  BSYNC B1 ;  /* 0x0000000000017941 */ /* 0x000fea0003800000 */
.L_x_96:
        /* <DEDUP_REMOVED lines=8> */
.L_x_99:
[----:B------:R-:W-:Y:S05]  /*37d0*/  BSYNC B1 ;  /* 0x0000000000017941 */ /* 0x000fea0003800000 */
.L_x_98:
[----:B--2--5:R-:W-:Y:S01]  /*37e0*/  FMUL R5, R25, R88 ;  /* 0x0000005819057220 */ /* 0x024fe20000400000 */
[----:B------:R-:W-:Y:S01]  /*37f0*/  ISETP.GT.AND P1, PT, R3, RZ, P0 ;  /* 0x000000ff0300720c */ /* 0x000fe20000724270 */
[----:B------:R-:W-:Y:S02]  /*3800*/  BSSY B1, `(.L_x_100) ;  /* 0x0000005000017945 */ /* 0x000fe40003800000 */
[----:B------:R-:W-:-:S05]  /*3810*/  FFMA R5, R60, R19, R5 ;  /* 0x000000133c057223 */ /* 0x000fca0000000005 */
[----:B------:R2:W-:Y:S05]  /*3820*/  @P3 STG.E desc[UR36][R10.64+0x120], R5 ;  /* 0x000120050a003986 */ /* 0x0005ea000c101924 */
[----:B------:R-:W-:Y:S05]  /*3830*/  @!P1 BRA `(.L_x_101) ;  /* 0x0000000000049947 */ /* 0x000fea0003800000 */
[----:B------:R0:W5:Y:S02]  /*3840*/  LDG.E.LTC128B R25, desc[UR36][R6.64+0x124] ;  /* 0x0001242406197981 */ /* 0x000164000c1e1920 */
.L_x_101:
[----:B------:R-:W-:Y:S05]  /*3850*/  BSYNC B1 ;  /* 0x0000000000017941 */ /* 0x000fea0003800000 */
.L_x_100:
[----:B-----5:R-:W-:Y:S01]  /*3860*/  FMUL R14, R25, R88 ;  /* 0x00000058190e7220 */ /* 0x020fe20000400000 */
[----:B------:R-:W-:Y:S01]  /*3870*/  ISETP.GT.AND P2, PT, R3, 0x8, P2 ;  /* 0x000000080300780c */ /* 0x000fe20001744270 */
[----:B------:R-:W-:Y:S02]  /*3880*/  BSSY B1, `(.L_x_102) ;  /* 0x0000005000017945 */ /* 0x000fe40003800000 */
[----:B------:R-:W-:-:S05]  /*3890*/  FFMA R61, R61, R19, R14 ;  /* 0x000000133d3d7223 */ /* 0x000fca000000000e */
[----:B------:R0:W-:Y:S05]  /*38a0*/  @P1 STG.E desc[UR36][R10.64+0x124], R61 ;  /* 0x0001243d0a001986 */ /* 0x0001ea000c101924 */
[----:B------:R-:W-:Y:S05]  /*38b0*/  @!P2 BRA `(.L_x_103) ;  /* 0x000000000004a947 */ /* 0x000fea0003800000 */
[----:B------:R0:W5:Y:S02]  /*38c0*/  LDG.E.LTC128B R25, desc[UR36][R8.64+0x120] ;  /* 0x0001202408197981 */ /* 0x000164000c1e1920 */
.L_x_103:
[----:B------:R-:W-:Y:S05]  /*38d0*/  BSYNC B1 ;  /* 0x0000000000017941 */ /* 0x000fea0003800000 */
.L_x_102:
        /* <DEDUP_REMOVED lines=8> */
.L_x_105:
[----:B------:R-:W-:Y:S05]  /*3960*/  BSYNC B1 ;  /* 0x0000000000017941 */ /* 0x000fea0003800000 */
.L_x_104:
        /* <DEDUP_REMOVED lines=8> */
.L_x_107:
[----:B------:R-:W-:Y:S05]  /*39f0*/  BSYNC B1 ;  /* 0x0000000000017941 */ /* 0x000fea0003800000 */
.L_x_106:
[----:B--2--5:R-:W-:Y:S01]  /*3a00*/  FMUL R5, R25, R88 ;  /* 0x0000005819057220 */ /* 0x024fe20000400000 */
[----:B------:R-:W-:Y:S01]  /*3a10*/  ISETP.GT.AND P0, PT, R3, RZ, P2 ;  /* 0x000000ff0300720c */ /* 0x000fe20001704270 */
[----:B------:R-:W-:Y:S02]  /*3a20*/  BSSY B1, `(.L_x_108) ;  /* 0x0000005000017945 */ /* 0x000fe40003800000 */
[----:B------:R-:W-:-:S05]  /*3a30*/  FFMA R5, R64, R19, R5 ;  /* 0x0000001340057223 */ /* 0x000fca0000000005 */
[----:B------:R2:W-:Y:S05]  /*3a40*/  @P3 STG.E desc[UR36][R10.64+0x140], R5 ;  /* 0x000140050a003986 */ /* 0x0005ea000c101924 */
[----:B------:R-:W-:Y:S05]  /*3a50*/  @!P0 BRA `(.L_x_109) ;  /* 0x0000000000048947 */ /* 0x000fea0003800000 */
[----:B------:R0:W5:Y:S02]  /*3a60*/  LDG.E.LTC128B R25, desc[UR36][R6.64+0x144] ;  /* 0x0001442406197981 */ /* 0x000164000c1e1920 */
.L_x_109:
[----:B------:R-:W-:Y:S05]  /*3a70*/  BSYNC B1 ;  /* 0x0000000000017941 */ /* 0x000fea0003800000 */
.L_x_108:
[----:B-----5:R-:W-:Y:S01]  /*3a80*/  FMUL R14, R25, R88 ;  /* 0x00000058190e7220 */ /* 0x020fe20000400000 */
[----:B------:R-:W-:Y:S01]  /*3a90*/  ISETP.GT.AND P1, PT, R3, 0x8, P1 ;  /* 0x000000080300780c */ /* 0x000fe20000f24270 */
[----:B------:R-:W-:Y:S02]  /*3aa0*/  BSSY B1, `(.L_x_110) ;  /* 0x0000005000017945 */ /* 0x000fe40003800000 */
[----:B------:R-:W-:-:S05]  /*3ab0*/  FFMA R65, R65, R19, R14 ;  /* 0x0000001341417223 */ /* 0x000fca000000000e */
[----:B------:R0:W-:Y:S05]  /*3ac0*/  @P0 STG.E desc[UR36][R10.64+0x144], R65 ;  /* 0x000144410a000986 */ /* 0x0001ea000c101924 */
[----:B------:R-:W-:Y:S05]  /*3ad0*/  @!P1 BRA `(.L_x_111) ;  /* 0x0000000000049947 */ /* 0x000fea0003800000 */
[----:B------:R0:W5:Y:S02]  /*3ae0*/  LDG.E.LTC128B R25, desc[UR36][R8.64+0x140] ;  /* 0x0001402408197981 */ /* 0x000164000c1e1920 */
.L_x_111:
[----:B------:R-:W-:Y:S05]  /*3af0*/  BSYNC B1 ;  /* 0x0000000000017941 */ /* 0x000fea0003800000 */
.L_x_110:
        /* <DEDUP_REMOVED lines=8> */
.L_x_113:
[----:B------:R-:W-:Y:S05]  /*3b80*/  BSYNC B1 ;  /* 0x0000000000017941 */ /* 0x000fea0003800000 */
.L_x_112:
        /* <DEDUP_REMOVED lines=8> */
.L_x_115:
[----:B------:R-:W-:Y:S05]  /*3c10*/  BSYNC B1 ;  /* 0x0000000000017941 */ /* 0x000fea0003800000 */
.L_x_114:
[----:B--2--5:R-:W-:Y:S01]  /*3c20*/  FMUL R5, R25, R88 ;  /* 0x0000005819057220 */ /* 0x024fe20000400000 */
[----:B------:R-:W-:Y:S01]  /*3c30*/  ISETP.GT.AND P2, PT, R3, RZ, P1 ;  /* 0x000000ff0300720c */ /* 0x000fe20000f44270 */
[----:B------:R-:W-:Y:S02]  /*3c40*/  BSSY B1, `(.L_x_116) ;  /* 0x0000005000017945 */ /* 0x000fe40003800000 */
[----:B------:R-:W-:-:S05]  /*3c50*/  FFMA R5, R68, R19, R5 ;  /* 0x0000001344057223 */ /* 0x000fca0000000005 */
[----:B------:R2:W-:Y:S05]  /*3c60*/  @P3 STG.E desc[UR36][R10.64+0x160], R5 ;  /* 0x000160050a003986 */ /* 0x0005ea000c101924 */
[----:B------:R-:W-:Y:S05]  /*3c70*/  @!P2 BRA `(.L_x_117) ;  /* 0x000000000004a947 */ /* 0x000fea0003800000 */
[----:B------:R0:W5:Y:S02]  /*3c80*/  LDG.E.LTC128B R25, desc[UR36][R6.64+0x164] ;  /* 0x0001642406197981 */ /* 0x000164000c1e1920 */
.L_x_117:
[----:B------:R-:W-:Y:S05]  /*3c90*/  BSYNC B1 ;  /* 0x0000000000017941 */ /* 0x000fea0003800000 */
.L_x_116:
[----:B-----5:R-:W-:Y:S01]  /*3ca0*/  FMUL R14, R25, R88 ;  /* 0x00000058190e7220 */ /* 0x020fe20000400000 */
[----:B------:R-:W-:Y:S01]  /*3cb0*/  ISETP.GT.AND P0, PT, R3, 0x8, P0 ;  /* 0x000000080300780c */ /* 0x000fe20000704270 */
[----:B------:R-:W-:Y:S02]  /*3cc0*/  BSSY B1, `(.L_x_118) ;  /* 0x0000005000017945 */ /* 0x000fe40003800000 */
[----:B------:R-:W-:-:S05]  /*3cd0*/  FFMA R69, R69, R19, R14 ;  /* 0x0000001345457223 */ /* 0x000fca000000000e */
[----:B------:R0:W-:Y:S05]  /*3ce0*/  @P2 STG.E desc[UR36][R10.64+0x164], R69 ;  /* 0x000164450a002986 */ /* 0x0001ea000c101924 */
[----:B------:R-:W-:Y:S05]  /*3cf0*/  @!P0 BRA `(.L_x_119) ;  /* 0x0000000000048947 */ /* 0x000fea0003800000 */
[----:B------:R0:W5:Y:S02]  /*3d00*/  LDG.E.LTC128B R25, desc[UR36][R8.64+0x160] ;  /* 0x0001602408197981 */ /* 0x000164000c1e1920 */
.L_x_119:
[----:B------:R-:W-:Y:S05]  /*3d10*/  BSYNC B1 ;  /* 0x0000000000017941 */ /* 0x000fea0003800000 */
.L_x_118:
        /* <DEDUP_REMOVED lines=8> */
.L_x_121:
[----:B------:R-:W-:Y:S05]  /*3da0*/  BSYNC B1 ;  /* 0x0000000000017941 */ /* 0x000fea0003800000 */
.L_x_120:
        /* <DEDUP_REMOVED lines=8> */
.L_x_123:
[----:B------:R-:W-:Y:S05]  /*3e30*/  BSYNC B1 ;  /* 0x0000000000017941 */ /* 0x000fea0003800000 */
.L_x_122:
[----:B--2--5:R-:W-:Y:S01]  /*3e40*/  FMUL R5, R25, R88 ;  /* 0x0000005819057220 */ /* 0x024fe20000400000 */
[----:B------:R-:W-:Y:S01]  /*3e50*/  ISETP.GT.AND P1, PT, R3, RZ, P0 ;  /* 0x000000ff0300720c */ /* 0x000fe20000724270 */
[----:B------:R-:W-:Y:S02]  /*3e60*/  BSSY B1, `(.L_x_124) ;  /* 0x0000005000017945 */ /* 0x000fe40003800000 */
[----:B------:R-:W-:-:S05]  /*3e70*/  FFMA R5, R72, R19, R5 ;  /* 0x0000001348057223 */ /* 0x000fca0000000005 */
[----:B------:R2:W-:Y:S05]  /*3e80*/  @P3 STG.E desc[UR36][R10.64+0x180], R5 ;  /* 0x000180050a003986 */ /* 0x0005ea000c101924 */
[----:B------:R-:W-:Y:S05]  /*3e90*/  @!P1 BRA `(.L_x_125) ;  /* 0x0000000000049947 */ /* 0x000fea0003800000 */
[----:B------:R0:W5:Y:S02]  /*3ea0*/  LDG.E.LTC128B R25, desc[UR36][R6.64+0x184] ;  /* 0x0001842406197981 */ /* 0x000164000c1e1920 */
.L_x_125:
[----:B------:R-:W-:Y:S05]  /*3eb0*/  BSYNC B1 ;  /* 0x0000000000017941 */ /* 0x000fea0003800000 */
.L_x_124:
[----:B-----5:R-:W-:Y:S01]  /*3ec0*/  FMUL R14, R25, R88 ;  /* 0x00000058190e7220 */ /* 0x020fe20000400000 */
[----:B------:R-:W-:Y:S01]  /*3ed0*/  ISETP.GT.AND P2, PT, R3, 0x8, P2 ;  /* 0x000000080300780c */ /* 0x000fe20001744270 */
[----:B------:R-:W-:Y:S02]  /*3ee0*/  BSSY B1, `(.L_x_126) ;  /* 0x0000005000017945 */ /* 0x000fe40003800000 */
[----:B------:R-:W-:-:S05]  /*3ef0*/  FFMA R73, R73, R19, R14 ;  /* 0x0000001349497223 */ /* 0x000fca000000000e */
[----:B------:R0:W-:Y:S05]  /*3f00*/  @P1 STG.E desc[UR36][R10.64+0x184], R73 ;  /* 0x000184490a001986 */ /* 0x0001ea000c101924 */
[----:B------:R-:W-:Y:S05]  /*3f10*/  @!P2 BRA `(.L_x_127) ;  /* 0x000000000004a947 */ /* 0x000fea0003800000 */
[----:B------:R0:W5:Y:S02]  /*3f20*/  LDG.E.LTC128B R25, desc[UR36][R8.64+0x180] ;  /* 0x0001802408197981 */ /* 0x000164000c1e1920 */
.L_x_127:
[----:B------:R-:W-:Y:S05]  /*3f30*/  BSYNC B1 ;  /* 0x0000000000017941 */ /* 0x000fea0003800000 */
.L_x_126:
        /* <DEDUP_REMOVED lines=8> */
.L_x_129:
[----:B------:R-:W-:Y:S05]  /*3fc0*/  BSYNC B1 ;  /* 0x0000000000017941 */ /* 0x000fea0003800000 */
.L_x_128:
        /* <DEDUP_REMOVED lines=8> */
.L_x_131:
[----:B------:R-:W-:Y:S05]  /*4050*/  BSYNC B1 ;  /* 0x0000000000017941 */ /* 0x000fea0003800000 */
.L_x_130:
[----:B--2--5:R-:W-:Y:S01]  /*4060*/  FMUL R5, R25, R88 ;  /* 0x0000005819057220 */ /* 0x024fe20000400000 */
[----:B------:R-:W-:Y:S01]  /*4070*/  ISETP.GT.AND P0, PT, R3, RZ, P2 ;  /* 0x000000ff0300720c */ /* 0x000fe20001704270 */
[----:B------:R-:W-:Y:S02]  /*4080*/  BSSY B1, `(.L_x_132) ;  /* 0x0000005000017945 */ /* 0x000fe40003800000 */
[----:B------:R-:W-:-:S05]  /*4090*/  FFMA R5, R76, R19, R5 ;  /* 0x000000134c057223 */ /* 0x000fca0000000005 */
[----:B------:R2:W-:Y:S05]  /*40a0*/  @P3 STG.E desc[UR36][R10.64+0x1a0], R5 ;  /* 0x0001a0050a003986 */ /* 0x0005ea000c101924 */
[----:B------:R-:W-:Y:S05]  /*40b0*/  @!P0 BRA `(.L_x_133) ;  /* 0x0000000000048947 */ /* 0x000fea0003800000 */
[----:B------:R0:W5:Y:S02]  /*40c0*/  LDG.E.LTC128B R25, desc[UR36][R6.64+0x1a4] ;  /* 0x0001a42406197981 */ /* 0x000164000c1e1920 */
.L_x_133:
[----:B------:R-:W-:Y:S05]  /*40d0*/  BSYNC B1 ;  /* 0x0000000000017941 */ /* 0x000fea0003800000 */
.L_x_132:
[----:B-----5:R-:W-:Y:S01]  /*40e0*/  FMUL R14, R25, R88 ;  /* 0x00000058190e7220 */ /* 0x020fe20000400000 */
[----:B------:R-:W-:Y:S01]  /*40f0*/  ISETP.GT.AND P1, PT, R3, 0x8, P1 ;  /* 0x000000080300780c */ /* 0x000fe20000f24270 */
[----:B------:R-:W-:Y:S02]  /*4100*/  BSSY B1, `(.L_x_134) ;  /* 0x0000005000017945 */ /* 0x000fe40003800000 */
[----:B------:R-:W-:-:S05]  /*4110*/  FFMA R77, R77, R19, R14 ;  /* 0x000000134d4d7223 */ /* 0x000fca000000000e */
[----:B------:R0:W-:Y:S05]  /*4120*/  @P0 STG.E desc[UR36][R10.64+0x1a4], R77 ;  /* 0x0001a44d0a000986 */ /* 0x0001ea000c101924 */
[----:B------:R-:W-:Y:S05]  /*4130*/  @!P1 BRA `(.L_x_135) ;  /* 0x0000000000049947 */ /* 0x000fea0003800000 */
[----:B------:R0:W5:Y:S02]  /*4140*/  LDG.E.LTC128B R25, desc[UR36][R8.64+0x1a0] ;  /* 0x0001a02408197981 */ /* 0x000164000c1e1920 */
.L_x_135:
[----:B------:R-:W-:Y:S05]  /*4150*/  BSYNC B1 ;  /* 0x0000000000017941 */ /* 0x000fea0003800000 */
.L_x_134:
        /* <DEDUP_REMOVED lines=8> */
.L_x_137:
[----:B------:R-:W-:Y:S05]  /*41e0*/  BSYNC B1 ;  /* 0x0000000000017941 */ /* 0x000fea0003800000 */
.L_x_136:
        /* <DEDUP_REMOVED lines=8> */
.L_x_139:
[----:B------:R-:W-:Y:S05]  /*4270*/  BSYNC B1 ;  /* 0x0000000000017941 */ /* 0x000fea0003800000 */
.L_x_138:
[----:B--2--5:R-:W-:Y:S01]  /*4280*/  FMUL R5, R25, R88 ;  /* 0x0000005819057220 */ /* 0x024fe20000400000 */
[----:B------:R-:W-:Y:S01]  /*4290*/  ISETP.GT.AND P2, PT, R3, RZ, P1 ;  /* 0x000000ff0300720c */ /* 0x000fe20000f44270 */
[----:B------:R-:W-:Y:S02]  /*42a0*/  BSSY B1, `(.L_x_140) ;  /* 0x0000005000017945 */ /* 0x000fe40003800000 */
[----:B------:R-:W-:-:S05]  /*42b0*/  FFMA R5, R80, R19, R5 ;  /* 0x0000001350057223 */ /* 0x000fca0000000005 */
[----:B------:R2:W-:Y:S05]  /*42c0*/  @P3 STG.E desc[UR36][R10.64+0x1c0], R5 ;  /* 0x0001c0050a003986 */ /* 0x0005ea000c101924 */
[----:B------:R-:W-:Y:S05]  /*42d0*/  @!P2 BRA `(.L_x_141) ;  /* 0x000000000004a947 */ /* 0x000fea0003800000 */
[----:B------:R0:W5:Y:S02]  /*42e0*/  LDG.E.LTC128B R25, desc[UR36][R6.64+0x1c4] ;  /* 0x0001c42406197981 */ /* 0x000164000c1e1920 */
.L_x_141:
[----:B------:R-:W-:Y:S05]  /*42f0*/  BSYNC B1 ;  /* 0x0000000000017941 */ /* 0x000fea0003800000 */
.L_x_140:
[----:B-----5:R-:W-:Y:S01]  /*4300*/  FMUL R14, R25, R88 ;  /* 0x00000058190e7220 */ /* 0x020fe20000400000 */
[----:B------:R-:W-:Y:S01]  /*4310*/  ISETP.GT.AND P0, PT, R3, 0x8, P0 ;  /* 0x000000080300780c */ /* 0x000fe20000704270 */
[----:B------:R-:W-:Y:S02]  /*4320*/  BSSY B1, `(.L_x_142) ;  /* 0x0000005000017945 */ /* 0x000fe40003800000 */
[----:B------:R-:W-:-:S05]  /*4330*/  FFMA R81, R81, R19, R14 ;  /* 0x0000001351517223 */ /* 0x000fca000000000e */
[----:B------:R0:W-:Y:S05]  /*4340*/  @P2 STG.E desc[UR36][R10.64+0x1c4], R81 ;  /* 0x0001c4510a002986 */ /* 0x0001ea000c101924 */
[----:B------:R-:W-:Y:S05]  /*4350*/  @!P0 BRA `(.L_x_143) ;  /* 0x0000000000048947 */ /* 0x000fea0003800000 */
[----:B------:R0:W5:Y:S02]  /*4360*/  LDG.E.LTC128B R25, desc[UR36][R8.64+0x1c0] ;  /* 0x0001c02408197981 */ /* 0x000164000c1e1920 */
.L_x_143:
[----:B------:R-:W-:Y:S05]  /*4370*/  BSYNC B1 ;  /* 0x0000000000017941 */ /* 0x000fea0003800000 */
.L_x_142:
        /* <DEDUP_REMOVED lines=8> */
.L_x_145:
[----:B------:R-:W-:Y:S05]  /*4400*/  BSYNC B1 ;  /* 0x0000000000017941 */ /* 0x000fea0003800000 */
.L_x_144:
[----:B-----5:R-:W-:Y:S01]  /*4410*/  FMUL R14, R25, R88 ;  /* 0x00000058190e7220 */ /* 0x020fe20000400000 */
[----:B------:R-:W-:Y:S01]  /*4420*/  ISETP.GT.AND P0, PT, R4, 0x79, PT ;  /* 0x000000790400780c */ /* 0x000fe20003f04270 */
[----:B------:R-:W-:Y:S01]  /*4430*/  @P1 IMAD.MOV.U32 R4, RZ, RZ, R12 ;  /* 0x000000ffff041224 */ /* 0x000fe200078e000c */
[----:B------:R-:W-:Y:S01]  /*4440*/  ISETP.GT.AND P3, PT, R3, RZ, P2 ;  /* 0x000000ff0300720c */ /* 0x000fe20001764270 */
[----:B------:R-:W-:Y:S01]  /*4450*/  FFMA R83, R83, R19, R14 ;  /* 0x0000001353537223 */ /* 0x000fe2000000000e */
[----:B--2---:R-:W-:Y:S01]  /*4460*/  @P1 IMAD.MOV.U32 R5, RZ, RZ, R13 ;  /* 0x000000ffff051224 */ /* 0x004fe200078e000d */
[----:B------:R-:W-:Y:S04]  /*4470*/  BSSY B1, `(.L_x_146) ;  /* 0x0000004000017945 */ /* 0x000fe80003800000 */
[----:B------:R2:W-:Y:S06]  /*4480*/  @P1 STG.E desc[UR36][R4.64+0x1c4], R83 ;  /* 0x0001c45304001986 */ /* 0x0005ec000c101924 */
[----:B------:R-:W-:Y:S05]  /*4490*/  @!P3 BRA `(.L_x_147) ;  /* 0x000000000004b947 */ /* 0x000fea0003800000 */
[----:B------:R0:W5:Y:S02]  /*44a0*/  LDG.E.LTC128B R25, desc[UR36][R6.64+0x1e0] ;  /* 0x0001e02406197981 */ /* 0x000164000c1e1920 */
.L_x_147:
[----:B------:R-:W-:Y:S05]  /*44b0*/  BSYNC B1 ;  /* 0x0000000000017941 */ /* 0x000fea0003800000 */
.L_x_146:
[----:B--2--5:R-:W-:Y:S01]  /*44c0*/  FMUL R5, R25, R88 ;  /* 0x0000005819057220 */ /* 0x024fe20000400000 */
[----:B------:R-:W-:Y:S01]  /*44d0*/  @P3 IMAD.MOV.U32 R4, RZ, RZ, R10 ;  /* 0x000000ffff043224 */ /* 0x000fe200078e000a */
[----:B------:R-:W-:Y:S01]  /*44e0*/  ISETP.GT.AND P1, PT, R3, RZ, P0 ;  /* 0x000000ff0300720c */ /* 0x000fe20000724270 */
[----:B------:R-:W-:Y:S01]  /*44f0*/  BSSY B1, `(.L_x_148) ;  /* 0x0000006000017945 */ /* 0x000fe20003800000 */
[----:B------:R-:W-:Y:S01]  /*4500*/  FFMA R15, R84, R19, R5 ;  /* 0x00000013540f7223 */ /* 0x000fe20000000005 */
[----:B------:R-:W-:-:S05]  /*4510*/  @P3 IMAD.MOV.U32 R5, RZ, RZ, R11 ;  /* 0x000000ffff053224 */ /* 0x000fca00078e000b */
[----:B------:R2:W-:Y:S05]  /*4520*/  @P3 STG.E desc[UR36][R4.64+0x1e0], R15 ;  /* 0x0001e00f04003986 */ /* 0x0005ea000c101924 */
[----:B------:R-:W-:Y:S05]  /*4530*/  @!P1 BRA `(.L_x_149) ;  /* 0x0000000000049947 */ /* 0x000fea0003800000 */
[----:B------:R0:W5:Y:S02]  /*4540*/  LDG.E.LTC128B R25, desc[UR36][R6.64+0x1e4] ;  /* 0x0001e42406197981 */ /* 0x000164000c1e1920 */
.L_x_149:
[----:B------:R-:W-:Y:S05]  /*4550*/  BSYNC B1 ;  /* 0x0000000000017941 */ /* 0x000fea0003800000 */
.L_x_148:
[----:B--2--5:R-:W-:Y:S01]  /*4560*/  FMUL R4, R25, R88 ;  /* 0x0000005819047220 */ /* 0x024fe20000400000 */
[----:B------:R-:W-:Y:S01]  /*4570*/  ISETP.GT.AND P2, PT, R3, 0x8, P2 ;  /* 0x000000080300780c */ /* 0x000fe20001744270 */
[----:B------:R-:W-:Y:S02]  /*4580*/  BSSY B1, `(.L_x_150) ;  /* 0x0000005000017945 */ /* 0x000fe40003800000 */
[----:B------:R-:W-:-:S05]  /*4590*/  FFMA R85, R85, R19, R4 ;  /* 0x0000001355557223 */ /* 0x000fca0000000004 */
[----:B------:R2:W-:Y:S05]  /*45a0*/  @P1 STG.E desc[UR36][R10.64+0x1e4], R85 ;  /* 0x0001e4550a001986 */ /* 0x0005ea000c101924 */
[----:B------:R-:W-:Y:S05]  /*45b0*/  @!P2 BRA `(.L_x_151) ;  /* 0x000000000004a947 */ /* 0x000fea0003800000 */
[----:B------:R0:W5:Y:S02]  /*45c0*/  LDG.E.LTC128B R25, desc[UR36][R8.64+0x1e0] ;  /* 0x0001e02408197981 */ /* 0x000164000c1e1920 */
.L_x_151:
[----:B------:R-:W-:Y:S05]  /*45d0*/  BSYNC B1 ;  /* 0x0000000000017941 */ /* 0x000fea0003800000 */
.L_x_150:
[----:B-----5:R-:W-:Y:S01]  /*45e0*/  FMUL R5, R25, R88 ;  /* 0x0000005819057220 */ /* 0x020fe20000400000 */
[----:B------:R-:W-:Y:S01]  /*45f0*/  @P2 IMAD.MOV.U32 R4, RZ, RZ, R12 ;  /* 0x000000ffff042224 */ /* 0x000fe200078e000c */
[----:B------:R-:W-:Y:S01]  /*4600*/  ISETP.GT.AND P0, PT, R3, 0x8, P0 ;  /* 0x000000080300780c */ /* 0x000fe20000704270 */
[----:B------:R-:W-:Y:S01]  /*4610*/  BSSY B1, `(.L_x_152) ;  /* 0x0000006000017945 */ /* 0x000fe20003800000 */
[----:B01--4-:R-:W-:Y:S01]  /*4620*/  FFMA R7, R86, R19, R5 ;  /* 0x0000001356077223 */ /* 0x013fe20000000005 */
[----:B------:R-:W-:-:S05]  /*4630*/  @P2 IMAD.MOV.U32 R5, RZ, RZ, R13 ;  /* 0x000000ffff052224 */ /* 0x000fca00078e000d */
[----:B------:R0:W-:Y:S05]  /*4640*/  @P2 STG.E desc[UR36][R4.64+0x1e0], R7 ;  /* 0x0001e00704002986 */ /* 0x0001ea000c101924 */
[----:B------:R-:W-:Y:S05]  /*4650*/  @!P0 BRA `(.L_x_153) ;  /* 0x0000000000048947 */ /* 0x000fea0003800000 */
[----:B------:R1:W5:Y:S02]  /*4660*/  LDG.E.LTC128B R25, desc[UR36][R8.64+0x1e4] ;  /* 0x0001e42408197981 */ /* 0x000364000c1e1920 */
.L_x_153:
[----:B------:R-:W-:Y:S05]  /*4670*/  BSYNC B1 ;  /* 0x0000000000017941 */ /* 0x000fea0003800000 */
.L_x_152:
[----:B0----5:R-:W-:-:S04]  /*4680*/  FMUL R4, R25, R88 ;  /* 0x0000005819047220 */ /* 0x021fc80000400000 */
[----:B------:R-:W-:Y:S01]  /*4690*/  FFMA R87, R87, R19, R4 ;  /* 0x0000001357577223 */ /* 0x000fe20000000004 */
[----:B------:R-:W-:Y:S06]  /*46a0*/  @!P0 BRA `(.L_x_154) ;  /* 0x0000000c00c88947 */ /* 0x000fec0003800000 */
[----:B------:R0:W-:Y:S01]  /*46b0*/  STG.E desc[UR36][R12.64+0x1e4], R87 ;  /* 0x0001e4570c007986 */ /* 0x0001e2000c101924 */
[----:B------:R-:W-:Y:S05]  /*46c0*/  BRA `(.L_x_154) ;  /* 0x0000000c00c07947 */ /* 0x000fea0003800000 */
.L_x_29:
[----:B------:R-:W-:Y:S01]  /*46d0*/  ISETP.GT.AND P0, PT, R4, 0x1, PT ;  /* 0x000000010400780c */ /* 0x000fe20003f04270 */
[----:B------:R-:W-:Y:S01]  /*46e0*/  ULDC.64 UR4, c[0x0][0x5c0] ;  /* 0x0001700000047ab9 */ /* 0x000fe20000000a00 */
[-C--:B------:R-:W-:Y:S01]  /*46f0*/  FMUL R5, R24, R19.reuse ;  /* 0x0000001318057220 */ /* 0x080fe20000400000 */
[C---:B------:R-:W-:Y:S01]  /*4700*/  LEA R6, P4, R102.reuse, UR4, 0x2 ;  /* 0x0000000466067c11 */ /* 0x040fe2000f8810ff */
[-C--:B------:R-:W-:Y:S01]  /*4710*/  FMUL R25, R25, R19.reuse ;  /* 0x0000001319197220 */ /* 0x080fe20000400000 */
[----:B------:R-:W-:Y:S01]  /*4720*/  ISETP.GT.AND P2, PT, R3, RZ, P0 ;  /* 0x000000ff0300720c */ /* 0x000fe20000744270 */
[-C--:B------:R-:W-:Y:S01]  /*4730*/  FMUL R27, R27, R19.reuse ;  /* 0x000000131b1b7220 */ /* 0x080fe20000400000 */
[----:B------:R-:W-:Y:S01]  /*4740*/  LEA.HI.X R7, R102, UR5, R111, 0x2, P4 ;  /* 0x0000000566077c11 */ /* 0x000fe2000a0f146f */
[-C--:B------:R-:W-:Y:S01]  /*4750*/  FMUL R11, R28, R19.reuse ;  /* 0x000000131c0b7220 */ /* 0x080fe20000400000 */
[----:B------:R-:W-:Y:S01]  /*4760*/  ISETP.GT.AND P3, PT, R3, 0x8, P3 ;  /* 0x000000080300780c */ /* 0x000fe20001f64270 */
[-C--:B------:R-:W-:Y:S01]  /*4770*/  FMUL R29, R29, R19.reuse ;  /* 0x000000131d1d7220 */ /* 0x080fe20000400000 */
[C---:B------:R-:W-:Y:S01]  /*4780*/  SHF.L.U64.HI R9, R92.reuse, 0x2, R91 ;  /* 0x000000025c097819 */ /* 0x040fe2000001025b */
[----:B------:R0:W-:Y:S01]  /*4790*/  @P1 STG.E desc[UR36][R6.64], R5 ;  /* 0x0000000506001986 */ /* 0x0001e2000c101924 */
[----:B------:R-:W-:Y:S01]  /*47a0*/  ISETP.GT.AND P0, PT, R3, 0x8, P0 ;  /* 0x000000080300780c */ /* 0x000fe20000704270 */
[-C--:B------:R-:W-:Y:S01]  /*47b0*/  FMUL R31, R31, R19.reuse ;  /* 0x000000131f1f7220 */ /* 0x080fe20000400000 */
[----:B------:R-:W-:Y:S01]  /*47c0*/  LEA R8, P1, R92, R6, 0x2 ;  /* 0x000000065c087211 */ /* 0x000fe200078210ff */
[-C--:B------:R-:W-:Y:S01]  /*47d0*/  FMUL R33, R33, R19.reuse ;  /* 0x0000001321217220 */ /* 0x080fe20000400000 */
[C---:B------:R-:W-:Y:S01]  /*47e0*/  ISETP.GT.AND P5, PT, R4.reuse, 0x8, PT ;  /* 0x000000080400780c */ /* 0x040fe20003fa4270 */
[----:B------:R-:W-:Y:S01]  /*47f0*/  @P2 STG.E desc[UR36][R6.64+0x4], R25 ;  /* 0x0000041906002986 */ /* 0x000fe2000c101924 */
[----:B------:R-:W-:Y:S01]  /*4800*/  ISETP.GT.AND P4, PT, R4, 0x9, PT ;  /* 0x000000090400780c */ /* 0x000fe20003f84270 */
[----:B------:R-:W-:Y:S01]  /*4810*/  IMAD.X R9, R9, 0x1, R7, P1 ;  /* 0x0000000109097824 */ /* 0x000fe200008e0607 */
[----:B------:R-:W-:Y:S01]  /*4820*/  ISETP.GT.AND P2, PT, R3, RZ, P5 ;  /* 0x000000ff0300720c */ /* 0x000fe20002f44270 */
[-C--:B------:R-:W-:Y:S01]  /*4830*/  FMUL R35, R35, R19.reuse ;  /* 0x0000001323237220 */ /* 0x080fe20000400000 */
[C---:B------:R-:W-:Y:S01]  /*4840*/  ISETP.GT.AND P1, PT, R3.reuse, RZ, P4 ;  /* 0x000000ff0300720c */ /* 0x040fe20002724270 */
[-C--:B0-----:R-:W-:Y:S01]  /*4850*/  FMUL R5, R26, R19.reuse ;  /* 0x000000131a057220 */ /* 0x081fe20000400000 */
[----:B------:R-:W-:Y:S01]  /*4860*/  ISETP.GT.AND P4, PT, R3, 0x8, P4 ;  /* 0x000000080300780c */ /* 0x000fe20002784270 */
[-C--:B------:R-:W-:Y:S01]  /*4870*/  FMUL R37, R37, R19.reuse ;  /* 0x0000001325257220 */ /* 0x080fe20000400000 */
[-C--:B------:R-:W-:Y:S01]  /*4880*/  FMUL R39, R39, R19.reuse ;  /* 0x0000001327277220 */ /* 0x080fe20000400000 */
[-C--:B------:R-:W-:Y:S01]  /*4890*/  FMUL R41, R41, R19.reuse ;  /* 0x0000001329297220 */ /* 0x080fe20000400000 */
[----:B------:R0:W-:Y:S01]  /*48a0*/  @P3 STG.E desc[UR36][R8.64], R5 ;  /* 0x0000000508003986 */ /* 0x0001e2000c101924 */
[C---:B------:R-:W-:Y:S01]  /*48b0*/  ISETP.GT.AND P3, PT, R4.reuse, 0x11, PT ;  /* 0x000000110400780c */ /* 0x040fe20003f64270 */
[-C--:B------:R-:W-:Y:S01]  /*48c0*/  FMUL R43, R43, R19.reuse ;  /* 0x000000132b2b7220 */ /* 0x080fe20000400000 */
[-C--:B------:R-:W-:Y:S01]  /*48d0*/  FMUL R45, R45, R19.reuse ;  /* 0x000000132d2d7220 */ /* 0x080fe20000400000 */
[----:B------:R-:W-:Y:S01]  /*48e0*/  @P0 STG.E desc[UR36][R8.64+0x4], R27 ;  /* 0x0000041b08000986 */ /* 0x000fe2000c101924 */
[----:B------:R-:W-:Y:S01]  /*48f0*/  ISETP.GT.AND P0, PT, R3, 0x8, P5 ;  /* 0x000000080300780c */ /* 0x000fe20002f04270 */
[-C--:B------:R-:W-:Y:S01]  /*4900*/  FMUL R47, R47, R19.reuse ;  /* 0x000000132f2f7220 */ /* 0x080fe20000400000 */
[----:B------:R-:W-:Y:S01]  /*4910*/  ISETP.GT.AND P5, PT, R4, 0x10, PT ;  /* 0x000000100400780c */ /* 0x000fe20003fa4270 */
[----:B------:R1:W-:Y:S01]  /*4920*/  @P2 STG.E desc[UR36][R6.64+0x20], R11 ;  /* 0x0000200b06002986 */ /* 0x0003e2000c101924 */
[-C--:B------:R-:W-:Y:S01]  /*4930*/  FMUL R49, R49, R19.reuse ;  /* 0x0000001331317220 */ /* 0x080fe20000400000 */
[-C--:B------:R-:W-:Y:S01]  /*4940*/  FMUL R51, R51, R19.reuse ;  /* 0x0000001333337220 */ /* 0x080fe20000400000 */
[C---:B------:R-:W-:Y:S01]  /*4950*/  ISETP.GT.AND P2, PT, R3.reuse, RZ, P5 ;  /* 0x000000ff0300720c */ /* 0x040fe20002f44270 */
[----:B------:R-:W-:Y:S01]  /*4960*/  @P1 STG.E desc[UR36][R6.64+0x24], R29 ;  /* 0x0000241d06001986 */ /* 0x000fe2000c101924 */
[C---:B------:R-:W-:Y:S01]  /*4970*/  ISETP.GT.AND P1, PT, R3.reuse, RZ, P3 ;  /* 0x000000ff0300720c */ /* 0x040fe20001f24270 */
[-C--:B0-----:R-:W-:Y:S01]  /*4980*/  FMUL R5, R30, R19.reuse ;  /* 0x000000131e057220 */ /* 0x081fe20000400000 */
[----:B------:R-:W-:Y:S01]  /*4990*/  ISETP.GT.AND P3, PT, R3, 0x8, P3 ;  /* 0x000000080300780c */ /* 0x000fe20001f64270 */
[-C--:B------:R-:W-:Y:S01]  /*49a0*/  FMUL R53, R53, R19.reuse ;  /* 0x0000001335357220 */ /* 0x080fe20000400000 */
[-C--:B------:R-:W-:Y:S01]  /*49b0*/  FMUL R55, R55, R19.reuse ;  /* 0x0000001337377220 */ /* 0x080fe20000400000 */
[-C--:B------:R-:W-:Y:S01]  /*49c0*/  FMUL R57, R57, R19.reuse ;  /* 0x0000001339397220 */ /* 0x080fe20000400000 */
[----:B------:R0:W-:Y:S01]  /*49d0*/  @P0 STG.E desc[UR36][R8.64+0x20], R5 ;  /* 0x0000200508000986 */ /* 0x0001e2000c101924 */
[-C--:B-1----:R-:W-:Y:S01]  /*49e0*/  FMUL R11, R32, R19.reuse ;  /* 0x00000013200b7220 */ /* 0x082fe20000400000 */
[----:B------:R-:W-:Y:S01]  /*49f0*/  ISETP.GT.AND P0, PT, R3, 0x8, P5 ;  /* 0x000000080300780c */ /* 0x000fe20002f04270 */
[-C--:B------:R-:W-:Y:S01]  /*4a00*/  FMUL R59, R59, R19.reuse ;  /* 0x000000133b3b7220 */ /* 0x080fe20000400000 */
[----:B------:R-:W-:Y:S01]  /*4a10*/  @P4 STG.E desc[UR36][R8.64+0x24], R31 ;  /* 0x0000241f08004986 */ /* 0x000fe2000c101924 */
[C---:B------:R-:W-:Y:S01]  /*4a20*/  ISETP.GT.AND P5, PT, R4.reuse, 0x18, PT ;  /* 0x000000180400780c */ /* 0x040fe20003fa4270 */
[-C--:B------:R-:W-:Y:S01]  /*4a30*/  FMUL R61, R61, R19.reuse ;  /* 0x000000133d3d7220 */ /* 0x080fe20000400000 */
[----:B------:R-:W-:Y:S01]  /*4a40*/  ISETP.GT.AND P4, PT, R4, 0x19, PT ;  /* 0x000000190400780c */ /* 0x000fe20003f84270 */
[----:B------:R1:W-:Y:S01]  /*4a50*/  @P2 STG.E desc[UR36][R6.64+0x40], R11 ;  /* 0x0000400b06002986 */ /* 0x0003e2000c101924 */
[----:B------:R-:W-:Y:S01]  /*4a60*/  ISETP.GT.AND P2, PT, R3, RZ, P5 ;  /* 0x000000ff0300720c */ /* 0x000fe20002f44270 */
[-C--:B------:R-:W-:Y:S01]  /*4a70*/  FMUL R63, R63, R19.reuse ;  /* 0x000000133f3f7220 */ /* 0x080fe20000400000 */
[-C--:B------:R-:W-:Y:S01]  /*4a80*/  FMUL R65, R65, R19.reuse ;  /* 0x0000001341417220 */ /* 0x080fe20000400000 */
        /* <DEDUP_REMOVED lines=32> */
[----:B------:R-:W-:Y:S01]  /*4c90*/  FMUL R87, R87, R19 ;  /* 0x0000001357577220 */ /* 0x000fe20000400000 */
[----:B------:R-:W-:Y:S01]  /*4ca0*/  ISETP.GT.AND P4, PT, R4, 0x29, PT ;  /* 0x000000290400780c */ /* 0x000fe20003f84270 */
[----:B------:R1:W-:Y:S01]  /*4cb0*/  @P2 STG.E desc[UR36][R6.64+0x80], R11 ;  /* 0x0000800b06002986 */ /* 0x0003e2000c101924 */
[----:B------:R-:W-:-:S03]  /*4cc0*/  ISETP.GT.AND P2, PT, R3, RZ, P5 ;  /* 0x000000ff0300720c */ /* 0x000fc60002f44270 */
[----:B------:R-:W-:Y:S01]  /*4cd0*/  @P1 STG.E desc[UR36][R6.64+0x84], R41 ;  /* 0x0000842906001986 */ /* 0x000fe2000c101924 */
[C---:B------:R-:W-:Y:S01]  /*4ce0*/  ISETP.GT.AND P1, PT, R3.reuse, RZ, P4 ;  /* 0x000000ff0300720c */ /* 0x040fe20002724270 */
[----:B0-----:R-:W-:Y:S01]  /*4cf0*/  FMUL R5, R42, R19 ;  /* 0x000000132a057220 */ /* 0x001fe20000400000 */
[----:B------:R-:W-:-:S04]  /*4d00*/  ISETP.GT.AND P4, PT, R3, 0x8, P4 ;  /* 0x000000080300780c */ /* 0x000fc80002784270 */
[----:B------:R0:W-:Y:S01]  /*4d10*/  @P0 STG.E desc[UR36][R8.64+0x80], R5 ;  /* 0x0000800508000986 */ /* 0x0001e2000c101924 */
[----:B-1----:R-:W-:Y:S01]  /*4d20*/  FMUL R11, R44, R19 ;  /* 0x000000132c0b7220 */ /* 0x002fe20000400000 */
[C---:B------:R-:W-:Y:S02]  /*4d30*/  ISETP.GT.AND P0, PT, R3.reuse, 0x8, P5 ;  /* 0x000000080300780c */ /* 0x040fe40002f04270 */
[----:B------:R-:W-:Y:S01]  /*4d40*/  @P3 STG.E desc[UR36][R8.64+0x84], R43 ;  /* 0x0000842b08003986 */ /* 0x000fe2000c101924 */
[C---:B------:R-:W-:Y:S02]  /*4d50*/  ISETP.GT.AND P5, PT, R4.reuse, 0x30, PT ;  /* 0x000000300400780c */ /* 0x040fe40003fa4270 */
        /* <DEDUP_REMOVED lines=21> */
[----:B------:R-:W-:Y:S02]  /*4eb0*/  ISETP.GT.AND P0, PT, R3, 0x8, P5 ;  /* 0x000000080300780c */ /* 0x000fe40002f04270 */
[----:B------:R-:W-:Y:S01]  /*4ec0*/  @P3 STG.E desc[UR36][R8.64+0xc4], R51 ;  /* 0x0000c43308003986 */ /* 0x000fe2000c101924 */
[----:B------:R-:W-:-:S03]  /*4ed0*/  ISETP.GT.AND P5, PT, R4, 0x40, PT ;  /* 0x000000400400780c */ /* 0x000fc60003fa4270 */
[----:B------:R1:W-:Y:S01]  /*4ee0*/  @P2 STG.E desc[UR36][R6.64+0xe0], R11 ;  /* 0x0000e00b06002986 */ /* 0x0003e2000c101924 */
[----:B------:R-:W-:-:S03]  /*4ef0*/  ISETP.GT.AND P3, PT, R3, RZ, P5 ;  /* 0x000000ff0300720c */ /* 0x000fc60002f64270 */
[----:B------:R-:W-:Y:S01]  /*4f00*/  @P1 STG.E desc[UR36][R6.64+0xe4], R53 ;  /* 0x0000e43506001986 */ /* 0x000fe2000c101924 */
[----:B------:R-:W-:Y:S01]  /*4f10*/  ISETP.GT.AND P1, PT, R4, 0x41, PT ;  /* 0x000000410400780c */ /* 0x000fe20003f24270 */
[----:B0-----:R-:W-:-:S03]  /*4f20*/  FMUL R5, R54, R19 ;  /* 0x0000001336057220 */ /* 0x001fc60000400000 */
[C---:B------:R-:W-:Y:S02]  /*4f30*/  ISETP.GT.AND P2, PT, R3.reuse, RZ, P1 ;  /* 0x000000ff0300720c */ /* 0x040fe40000f44270 */
[----:B------:R0:W-:Y:S01]  /*4f40*/  @P0 STG.E desc[UR36][R8.64+0xe0], R5 ;  /* 0x0000e00508000986 */ /* 0x0001e2000c101924 */
[-C--:B-1----:R-:W-:Y:S01]  /*4f50*/  FMUL R11, R56, R19.reuse ;  /* 0x00000013380b7220 */ /* 0x082fe20000400000 */
[C---:B------:R-:W-:Y:S02]  /*4f60*/  ISETP.GT.AND P0, PT, R3.reuse, 0x8, P5 ;  /* 0x000000080300780c */ /* 0x040fe40002f04270 */
[----:B------:R-:W-:Y:S01]  /*4f70*/  @P4 STG.E desc[UR36][R8.64+0xe4], R55 ;  /* 0x0000e43708004986 */ /* 0x000fe2000c101924 */
[C---:B------:R-:W-:Y:S02]  /*4f80*/  ISETP.GT.AND P1, PT, R3.reuse, 0x8, P1 ;  /* 0x000000080300780c */ /* 0x040fe40000f24270 */
[C---:B------:R-:W-:Y:S01]  /*4f90*/  ISETP.GT.AND P5, PT, R4.reuse, 0x48, PT ;  /* 0x000000480400780c */ /* 0x040fe20003fa4270 */
[----:B------:R1:W-:Y:S03]  /*4fa0*/  @P3 STG.E desc[UR36][R6.64+0x100], R11 ;  /* 0x0001000b06003986 */ /* 0x0003e6000c101924 */
[----:B------:R-:W-:Y:S01]  /*4fb0*/  ISETP.GT.AND P4, PT, R3, RZ, P5 ;  /* 0x000000ff0300720c */ /* 0x000fe20002f84270 */
[----:B------:R-:W-:Y:S01]  /*4fc0*/  @P2 STG.E desc[UR36][R6.64+0x104], R57 ;  /* 0x0001043906002986 */ /* 0x000fe2000c101924 */
[----:B------:R-:W-:Y:S01]  /*4fd0*/  ISETP.GT.AND P2, PT, R4, 0x49, PT ;  /* 0x000000490400780c */ /* 0x000fe20003f44270 */
[----:B0-----:R-:W-:-:S03]  /*4fe0*/  FMUL R5, R58, R19 ;  /* 0x000000133a057220 */ /* 0x001fc60000400000 */
[C---:B------:R-:W-:Y:S02]  /*4ff0*/  ISETP.GT.AND P3, PT, R3.reuse, RZ, P2 ;  /* 0x000000ff0300720c */ /* 0x040fe40001764270 */
[----:B------:R0:W-:Y:S01]  /*5000*/  @P0 STG.E desc[UR36][R8.64+0x100], R5 ;  /* 0x0001000508000986 */ /* 0x0001e2000c101924 */
[----:B-1----:R-:W-:Y:S01]  /*5010*/  FMUL R11, R60, R19 ;  /* 0x000000133c0b7220 */ /* 0x002fe20000400000 */
[C---:B------:R-:W-:Y:S02]  /*5020*/  ISETP.GT.AND P2, PT, R3.reuse, 0x8, P2 ;  /* 0x000000080300780c */ /* 0x040fe40001744270 */
[----:B------:R-:W-:Y:S01]  /*5030*/  @P1 STG.E desc[UR36][R8.64+0x104], R59 ;  /* 0x0001043b08001986 */ /* 0x000fe2000c101924 */
[----:B------:R-:W-:Y:S02]  /*5040*/  ISETP.GT.AND P1, PT, R3, 0x8, P5 ;  /* 0x000000080300780c */ /* 0x000fe40002f24270 */
[C---:B------:R-:W-:Y:S01]  /*5050*/  ISETP.GT.AND P5, PT, R4.reuse, 0x50, PT ;  /* 0x000000500400780c */ /* 0x040fe20003fa4270 */
[----:B------:R1:W-:Y:S01]  /*5060*/  @P4 STG.E desc[UR36][R6.64+0x120], R11 ;  /* 0x0001200b06004986 */ /* 0x0003e2000c101924 */
[----:B------:R-:W-:-:S03]  /*5070*/  ISETP.GT.AND P0, PT, R4, 0x51, PT ;  /* 0x000000510400780c */ /* 0x000fc60003f04270 */
[----:B------:R-:W-:Y:S01]  /*5080*/  @P3 STG.E desc[UR36][R6.64+0x124], R61 ;  /* 0x0001243d06003986 */ /* 0x000fe2000c101924 */
[C---:B------:R-:W-:Y:S01]  /*5090*/  ISETP.GT.AND P3, PT, R3.reuse, RZ, P5 ;  /* 0x000000ff0300720c */ /* 0x040fe20002f64270 */
[-C--:B0-----:R-:W-:Y:S01]  /*50a0*/  FMUL R5, R62, R19.reuse ;  /* 0x000000133e057220 */ /* 0x081fe20000400000 */
[C---:B------:R-:W-:Y:S02]  /*50b0*/  ISETP.GT.AND P4, PT, R3.reuse, RZ, P0 ;  /* 0x000000ff0300720c */ /* 0x040fe40000784270 */
[C---:B------:R-:W-:Y:S02]  /*50c0*/  ISETP.GT.AND P0, PT, R3.reuse, 0x8, P0 ;  /* 0x000000080300780c */ /* 0x040fe40000704270 */
[----:B------:R0:W-:Y:S01]  /*50d0*/  @P1 STG.E desc[UR36][R8.64+0x120], R5 ;  /* 0x0001200508001986 */ /* 0x0001e2000c101924 */
[----:B------:R-:W-:Y:S01]  /*50e0*/  ISETP.GT.AND P1, PT, R3, 0x8, P5 ;  /* 0x000000080300780c */ /* 0x000fe20002f24270 */
[----:B-1----:R-:W-:Y:S02]  /*50f0*/  FMUL R11, R64, R19 ;  /* 0x00000013400b7220 */ /* 0x002fe40000400000 */
[----:B------:R-:W-:Y:S01]  /*5100*/  @P2 STG.E desc[UR36][R8.64+0x124], R63 ;  /* 0x0001243f08002986 */ /* 0x000fe2000c101924 */
[----:B------:R-:W-:-:S03]  /*5110*/  ISETP.GT.AND P2, PT, R4, 0x58, PT ;  /* 0x000000580400780c */ /* 0x000fc60003f44270 */
[----:B------:R1:W-:Y:S01]  /*5120*/  @P3 STG.E desc[UR36][R6.64+0x140], R11 ;  /* 0x0001400b06003986 */ /* 0x0003e2000c101924 */
[C---:B------:R-:W-:Y:S02]  /*5130*/  ISETP.GT.AND P5, PT, R3.reuse, RZ, P2 ;  /* 0x000000ff0300720c */ /* 0x040fe400017a4270 */
[----:B------:R-:W-:Y:S01]  /*5140*/  ISETP.GT.AND P3, PT, R4, 0x59, PT ;  /* 0x000000590400780c */ /* 0x000fe20003f64270 */
[-C--:B0-----:R-:W-:Y:S01]  /*5150*/  FMUL R5, R66, R19.reuse ;  /* 0x0000001342057220 */ /* 0x081fe20000400000 */
[----:B------:R-:W-:Y:S01]  /*5160*/  @P4 STG.E desc[UR36][R6.64+0x144], R65 ;  /* 0x0001444106004986 */ /* 0x000fe2000c101924 */
[C---:B------:R-:W-:Y:S02]  /*5170*/  ISETP.GT.AND P2, PT, R3.reuse, 0x8, P2 ;  /* 0x000000080300780c */ /* 0x040fe40001744270 */
[C---:B------:R-:W-:Y:S01]  /*5180*/  ISETP.GT.AND P4, PT, R3.reuse, RZ, P3 ;  /* 0x000000ff0300720c */ /* 0x040fe20001f84270 */
[----:B------:R0:W-:Y:S01]  /*5190*/  @P1 STG.E desc[UR36][R8.64+0x140], R5 ;  /* 0x0001400508001986 */ /* 0x0001e2000c101924 */
[----:B------:R-:W-:Y:S01]  /*51a0*/  ISETP.GT.AND P3, PT, R3, 0x8, P3 ;  /* 0x000000080300780c */ /* 0x000fe20001f64270 */
[----:B-1----:R-:W-:-:S02]  /*51b0*/  FMUL R11, R68, R19 ;  /* 0x00000013440b7220 */ /* 0x002fc40000400000 */
[----:B------:R-:W-:Y:S01]  /*51c0*/  @P0 STG.E desc[UR36][R8.64+0x144], R67 ;  /* 0x0001444308000986 */ /* 0x000fe2000c101924 */
[C---:B------:R-:W-:Y:S02]  /*51d0*/  ISETP.GT.AND P0, PT, R4.reuse, 0x60, PT ;  /* 0x000000600400780c */ /* 0x040fe40003f04270 */
[----:B------:R-:W-:Y:S01]  /*51e0*/  ISETP.GT.AND P1, PT, R4, 0x61, PT ;  /* 0x000000610400780c */ /* 0x000fe20003f24270 */
[----:B------:R1:W-:Y:S01]  /*51f0*/  @P5 STG.E desc[UR36][R6.64+0x160], R11 ;  /* 0x0001600b06005986 */ /* 0x0003e2000c101924 */
[C---:B------:R-:W-:Y:S02]  /*5200*/  ISETP.GT.AND P5, PT, R3.reuse, RZ, P0 ;  /* 0x000000ff0300720c */ /* 0x040fe400007a4270 */
[C---:B------:R-:W-:Y:S01]  /*5210*/  ISETP.GT.AND P0, PT, R3.reuse, 0x8, P0 ;  /* 0x000000080300780c */ /* 0x040fe20000704270 */
[----:B0-----:R-:W-:Y:S01]  /*5220*/  FMUL R5, R70, R19 ;  /* 0x0000001346057220 */ /* 0x001fe20000400000 */
[----:B------:R-:W-:Y:S01]  /*5230*/  @P4 STG.E desc[UR36][R6.64+0x164], R69 ;  /* 0x0001644506004986 */ /* 0x000fe2000c101924 */
[----:B------:R-:W-:-:S02]  /*5240*/  ISETP.GT.AND P4, PT, R3, RZ, P1 ;  /* 0x000000ff0300720c */ /* 0x000fc40000f84270 */
[----:B------:R-:W-:Y:S01]  /*5250*/  ISETP.GT.AND P1, PT, R3, 0x8, P1 ;  /* 0x000000080300780c */ /* 0x000fe20000f24270 */
[----:B------:R0:W-:Y:S01]  /*5260*/  @P2 STG.E desc[UR36][R8.64+0x160], R5 ;  /* 0x0001600508002986 */ /* 0x0001e2000c101924 */
[----:B------:R-:W-:Y:S01]  /*5270*/  ISETP.GT.AND P2, PT, R4, 0x68, PT ;  /* 0x000000680400780c */ /* 0x000fe20003f44270 */
[----:B-1----:R-:W-:Y:S02]  /*5280*/  FMUL R11, R72, R19 ;  /* 0x00000013480b7220 */ /* 0x002fe40000400000 */
[----:B------:R-:W-:Y:S01]  /*5290*/  @P3 STG.E desc[UR36][R8.64+0x164], R71 ;  /* 0x0001644708003986 */ /* 0x000fe2000c101924 */
[----:B------:R-:W-:-:S03]  /*52a0*/  ISETP.GT.AND P3, PT, R4, 0x69, PT ;  /* 0x000000690400780c */ /* 0x000fc60003f64270 */
[----:B------:R1:W-:Y:S01]  /*52b0*/  @P5 STG.E desc[UR36][R6.64+0x180], R11 ;  /* 0x0001800b06005986 */ /* 0x0003e2000c101924 */
[C---:B------:R-:W-:Y:S02]  /*52c0*/  ISETP.GT.AND P5, PT, R3.reuse, RZ, P2 ;  /* 0x000000ff0300720c */ /* 0x040fe400017a4270 */
[C---:B------:R-:W-:Y:S01]  /*52d0*/  ISETP.GT.AND P2, PT, R3.reuse, 0x8, P2 ;  /* 0x000000080300780c */ /* 0x040fe20001744270 */
[-C--:B0-----:R-:W-:Y:S01]  /*52e0*/  FMUL R5, R74, R19.reuse ;  /* 0x000000134a057220 */ /* 0x081fe20000400000 */
[----:B------:R-:W-:Y:S01]  /*52f0*/  @P4 STG.E desc[UR36][R6.64+0x184], R73 ;  /* 0x0001844906004986 */ /* 0x000fe2000c101924 */
[C---:B------:R-:W-:Y:S02]  /*5300*/  ISETP.GT.AND P4, PT, R3.reuse, RZ, P3 ;  /* 0x000000ff0300720c */ /* 0x040fe40001f84270 */
[----:B------:R-:W-:Y:S01]  /*5310*/  ISETP.GT.AND P3, PT, R3, 0x8, P3 ;  /* 0x000000080300780c */ /* 0x000fe20001f64270 */
[----:B------:R0:W-:Y:S01]  /*5320*/  @P0 STG.E desc[UR36][R8.64+0x180], R5 ;  /* 0x0001800508000986 */ /* 0x0001e2000c101924 */
[----:B------:R-:W-:Y:S01]  /*5330*/  ISETP.GT.AND P0, PT, R4, 0x70, PT ;  /* 0x000000700400780c */ /* 0x000fe20003f04270 */
[----:B-1----:R-:W-:-:S02]  /*5340*/  FMUL R11, R76, R19 ;  /* 0x000000134c0b7220 */ /* 0x002fc40000400000 */
[----:B------:R-:W-:Y:S01]  /*5350*/  @P1 STG.E desc[UR36][R8.64+0x184], R75 ;  /* 0x0001844b08001986 */ /* 0x000fe2000c101924 */
[----:B------:R-:W-:-:S03]  /*5360*/  ISETP.GT.AND P1, PT, R4, 0x71, PT ;  /* 0x000000710400780c */ /* 0x000fc60003f24270 */
[----:B------:R1:W-:Y:S01]  /*5370*/  @P5 STG.E desc[UR36][R6.64+0x1a0], R11 ;  /* 0x0001a00b06005986 */ /* 0x0003e2000c101924 */
[C---:B------:R-:W-:Y:S02]  /*5380*/  ISETP.GT.AND P5, PT, R3.reuse, RZ, P0 ;  /* 0x000000ff0300720c */ /* 0x040fe400007a4270 */
[C---:B------:R-:W-:Y:S01]  /*5390*/  ISETP.GT.AND P0, PT, R3.reuse, 0x8, P0 ;  /* 0x000000080300780c */ /* 0x040fe20000704270 */
[----:B------:R-:W-:Y:S01]  /*53a0*/  @P4 STG.E desc[UR36][R6.64+0x1a4], R77 ;  /* 0x0001a44d06004986 */ /* 0x000fe2000c101924 */
[-C--:B0-----:R-:W-:Y:S01]  /*53b0*/  FMUL R5, R78, R19.reuse ;  /* 0x000000134e057220 */ /* 0x081fe20000400000 */
[C---:B------:R-:W-:Y:S02]  /*53c0*/  ISETP.GT.AND P4, PT, R3.reuse, RZ, P1 ;  /* 0x000000ff0300720c */ /* 0x040fe40000f84270 */
[----:B------:R-:W-:Y:S02]  /*53d0*/  ISETP.GT.AND P1, PT, R3, 0x8, P1 ;  /* 0x000000080300780c */ /* 0x000fe40000f24270 */
[----:B------:R0:W-:Y:S01]  /*53e0*/  @P2 STG.E desc[UR36][R8.64+0x1a0], R5 ;  /* 0x0001a00508002986 */ /* 0x0001e2000c101924 */
[----:B------:R-:W-:Y:S01]  /*53f0*/  ISETP.GT.AND P2, PT, R4, 0x78, PT ;  /* 0x000000780400780c */ /* 0x000fe20003f44270 */
[----:B-1----:R-:W-:-:S02]  /*5400*/  FMUL R11, R80, R19 ;  /* 0x00000013500b7220 */ /* 0x002fc40000400000 */
[----:B------:R-:W-:Y:S01]  /*5410*/  @P3 STG.E desc[UR36][R8.64+0x1a4], R79 ;  /* 0x0001a44f08003986 */ /* 0x000fe2000c101924 */
[----:B------:R-:W-:Y:S02]  /*5420*/  ISETP.GT.AND P3, PT, R4, 0x79, PT ;  /* 0x000000790400780c */ /* 0x000fe40003f64270 */
[----:B------:R-:W-:Y:S01]  /*5430*/  @P5 MOV R4, R6 ;  /* 0x0000000600045202 */ /* 0x000fe20000000f00 */
[----:B0-----:R-:W-:-:S05]  /*5440*/  @P5 IMAD.MOV.U32 R5, RZ, RZ, R7 ;  /* 0x000000ffff055224 */ /* 0x001fca00078e0007 */
[----:B------:R0:W-:Y:S01]  /*5450*/  @P5 STG.E desc[UR36][R4.64+0x1c0], R11 ;  /* 0x0001c00b04005986 */ /* 0x0001e2000c101924 */
[C---:B------:R-:W-:Y:S02]  /*5460*/  ISETP.GT.AND P5, PT, R3.reuse, RZ, P3 ;  /* 0x000000ff0300720c */ /* 0x040fe40001fa4270 */
[----:B------:R-:W-:Y:S01]  /*5470*/  ISETP.GT.AND P3, PT, R3, 0x8, P3 ;  /* 0x000000080300780c */ /* 0x000fe20001f64270 */
[----:B0-----:R-:W-:Y:S02]  /*5480*/  @P4 IMAD.MOV.U32 R4, RZ, RZ, R6 ;  /* 0x000000ffff044224 */ /* 0x001fe400078e0006 */
[----:B------:R-:W-:Y:S01]  /*5490*/  FMUL R11, R84, R19 ;  /* 0x00000013540b7220 */ /* 0x000fe20000400000 */
[----:B------:R-:W-:-:S05]  /*54a0*/  @P4 IMAD.MOV.U32 R5, RZ, RZ, R7 ;  /* 0x000000ffff054224 */ /* 0x000fca00078e0007 */
[----:B------:R0:W-:Y:S01]  /*54b0*/  @P4 STG.E desc[UR36][R4.64+0x1c4], R81 ;  /* 0x0001c45104004986 */ /* 0x0001e2000c101924 */
[C---:B------:R-:W-:Y:S02]  /*54c0*/  ISETP.GT.AND P4, PT, R3.reuse, RZ, P2 ;  /* 0x000000ff0300720c */ /* 0x040fe40001784270 */
[----:B------:R-:W-:Y:S01]  /*54d0*/  ISETP.GT.AND P2, PT, R3, 0x8, P2 ;  /* 0x000000080300780c */ /* 0x000fe20001744270 */
[----:B------:R-:W-:Y:S01]  /*54e0*/  FMUL R3, R82, R19 ;  /* 0x0000001352037220 */ /* 0x000fe20000400000 */
[----:B0-----:R-:W-:Y:S02]  /*54f0*/  @P0 IMAD.MOV.U32 R4, RZ, RZ, R8 ;  /* 0x000000ffff040224 */ /* 0x001fe400078e0008 */
[----:B------:R-:W-:-:S05]  /*5500*/  @P0 IMAD.MOV.U32 R5, RZ, RZ, R9 ;  /* 0x000000ffff050224 */ /* 0x000fca00078e0009 */
[----:B------:R0:W-:Y:S02]  /*5510*/  @P0 STG.E desc[UR36][R4.64+0x1c0], R3 ;  /* 0x0001c00304000986 */ /* 0x0001e4000c101924 */
[----:B0-----:R-:W-:Y:S02]  /*5520*/  @P1 IMAD.MOV.U32 R4, RZ, RZ, R8 ;  /* 0x000000ffff041224 */ /* 0x001fe400078e0008 */
[----:B------:R-:W-:-:S05]  /*5530*/  @P1 IMAD.MOV.U32 R5, RZ, RZ, R9 ;  /* 0x000000ffff051224 */ /* 0x000fca00078e0009 */
[----:B------:R0:W-:Y:S02]  /*5540*/  @P1 STG.E desc[UR36][R4.64+0x1c4], R83 ;  /* 0x0001c45304001986 */ /* 0x0001e4000c101924 */
[----:B0-----:R-:W-:Y:S02]  /*5550*/  @P4 IMAD.MOV.U32 R4, RZ, RZ, R6 ;  /* 0x000000ffff044224 */ /* 0x001fe400078e0006 */
[----:B------:R-:W-:-:S05]  /*5560*/  @P4 IMAD.MOV.U32 R5, RZ, RZ, R7 ;  /* 0x000000ffff054224 */ /* 0x000fca00078e0007 */
[----:B------:R0:W-:Y:S04]  /*5570*/  @P4 STG.E desc[UR36][R4.64+0x1e0], R11 ;  /* 0x0001e00b04004986 */ /* 0x0001e8000c101924 */
[----:B------:R4:W-:Y:S01]  /*5580*/  @P5 STG.E desc[UR36][R6.64+0x1e4], R85 ;  /* 0x0001e45506005986 */ /* 0x0009e2000c101924 */
[----:B0-----:R-:W-:Y:S02]  /*5590*/  @P2 IMAD.MOV.U32 R4, RZ, RZ, R8 ;  /* 0x000000ffff042224 */ /* 0x001fe400078e0008 */
[----:B------:R-:W-:-:S05]  /*55a0*/  @P2 IMAD.MOV.U32 R5, RZ, RZ, R9 ;  /* 0x000000ffff052224 */ /* 0x000fca00078e0009 */
[----:B------:R4:W-:Y:S04]  /*55b0*/  @P2 STG.E desc[UR36][R4.64+0x1e0], R13 ;  /* 0x0001e00d04002986 */ /* 0x0009e8000c101924 */
[----:B------:R4:W-:Y:S02]  /*55c0*/  @P3 STG.E desc[UR36][R8.64+0x1e4], R87 ;  /* 0x0001e45708003986 */ /* 0x0009e4000c101924 */
.L_x_154:
[----:B------:R-:W-:Y:S05]  /*55d0*/  BSYNC B0 ;  /* 0x0000000000007941 */ /* 0x000fea0003800000 */
.L_x_28:
[----:B------:R-:W-:Y:S01]  /*55e0*/  IADD3 R16, P0, R16, UR38, RZ ;  /* 0x0000002610107c10 */ /* 0x000fe2000ff1e0ff */
[----:B------:R-:W-:Y:S01]  /*55f0*/  ULDC.64 UR4, c[0x0][0x650] ;  /* 0x0001940000047ab9 */ /* 0x000fe20000000a00 */
[----:B------:R-:W-:Y:S01]  /*5600*/  PRMT R3, RZ, 0x7610, R3 ;  /* 0x00007610ff037816 */ /* 0x000fe20000000003 */
[----:B------:R-:W-:Y:S01]  /*5610*/  IMAD.MOV.U32 R100, RZ, RZ, -0x1 ;  /* 0xffffffffff647424 */ /* 0x000fe200078e00ff */
[----:B------:R-:W-:Y:S01]  /*5620*/  IADD3.X R17, R17, UR41, RZ, P0, !PT ;  /* 0x0000002911117c10 */ /* 0x000fe200087fe4ff */
[----:B------:R-:W-:Y:S01]  /*5630*/  IMAD.MOV.U32 R99, RZ, RZ, -0x1 ;  /* 0xffffffffff637424 */ /* 0x000fe200078e00ff */
[----:B------:R-:W-:-:S04]  /*5640*/  ISETP.GE.U32.AND P0, PT, R16, UR4, PT ;  /* 0x0000000410007c0c */ /* 0x000fc8000bf06070 */
[----:B------:R-:W-:-:S13]  /*5650*/  ISETP.GE.U32.AND.EX P0, PT, R17, UR5, PT, P0 ;  /* 0x0000000511007c0c */ /* 0x000fda000bf06100 */
[----:B------:R-:W-:Y:S05]  /*5660*/  @P0 BRA `(.L_x_155) ;  /* 0x00000004004c0947 */ /* 0x000fea0003800000 */
[----:B--2---:R-:W2:Y:S01]  /*5670*/  LDC.64 R10, c[0x0][0x628] ;  /* 0x00018a00ff0a7b82 */ /* 0x004ea20000000a00 */
[----:B0--3--:R-:W0:Y:S01]  /*5680*/  S2R R12, SR_CTAID.X ;  /* 0x00000000000c7919 */ /* 0x009e220000002500 */
[----:B-1--4-:R-:W-:Y:S02]  /*5690*/  IMAD.MOV.U32 R8, RZ, RZ, R16 ;  /* 0x000000ffff087224 */ /* 0x012fe400078e0010 */
[----:B------:R-:W-:Y:S01]  /*56a0*/  IMAD.MOV.U32 R9, RZ, RZ, R17 ;  /* 0x000000ffff097224 */ /* 0x000fe200078e0011 */
[----:B------:R-:W1:Y:S03]  /*56b0*/  S2R R20, SR_CTAID.Y ;  /* 0x0000000000147919 */ /* 0x000e660000002600 */
[----:B------:R-:W3:Y:S08]  /*56c0*/  LDC R0, c[0x0][0x630] ;  /* 0x00018c00ff007b82 */ /* 0x000ef00000000800 */
[----:B------:R-:W4:Y:S01]  /*56d0*/  LDC.64 R14, c[0x0][0x620] ;  /* 0x00018800ff0e7b82 */ /* 0x000f220000000a00 */
[----:B--2---:R-:W-:-:S04]  /*56e0*/  ISETP.NE.U32.AND P0, PT, R10, RZ, PT ;  /* 0x000000ff0a00720c */ /* 0x004fc80003f05070 */
[----:B------:R-:W-:-:S13]  /*56f0*/  ISETP.NE.AND.EX P0, PT, R11, RZ, PT, P0 ;  /* 0x000000ff0b00720c */ /* 0x000fda0003f05300 */
[----:B01-34-:R-:W-:Y:S05]  /*5700*/  @!P0 BRA `(.L_x_156) ;  /* 0x0000000000288947 */ /* 0x01bfea0003800000 */
        /* <DEDUP_REMOVED lines=10> */
.L_x_156:
[-CC-:B------:R-:W-:Y:S01]  /*57b0*/  SHF.R.U64 R99, R8, R0.reuse, R9.reuse ;  /* 0x0000000008637219 */ /* 0x180fe20000001209 */
[----:B------:R-:W0:Y:S01]  /*57c0*/  LDC.64 R26, c[0x0][0x640] ;  /* 0x00019000ff1a7b82 */ /* 0x000e220000000a00 */
[----:B------:R-:W-:Y:S01]  /*57d0*/  SHF.R.U32.HI R0, RZ, R0, R9 ;  /* 0x00000000ff007219 */ /* 0x000fe20000011609 */
[----:B------:R-:W-:Y:S01]  /*57e0*/  ULDC UR4, c[0x0][0x150] ;  /* 0x0000540000047ab9 */ /* 0x000fe20000000800 */
[----:B------:R-:W-:Y:S02]  /*57f0*/  IADD3 R3, P0, RZ, -R99, RZ ;  /* 0x80000063ff037210 */ /* 0x000fe40007f1e0ff */
[----:B------:R-:W-:-:S03]  /*5800*/  I2FP.F32.U32 R7, R12 ;  /* 0x0000000c00077245 */ /* 0x000fc60000201000 */
[----:B------:R-:W1:Y:S01]  /*5810*/  LDC R6, c[0x0][0x618] ;  /* 0x00018600ff067b82 */ /* 0x000e620000000800 */
[----:B------:R-:W-:Y:S02]  /*5820*/  IMAD.X R5, RZ, RZ, ~R0, P0 ;  /* 0x000000ffff057224 */ /* 0x000fe400000e0e00 */
[----:B------:R-:W-:Y:S01]  /*5830*/  FMUL R7, R7, UR4 ;  /* 0x0000000407077c20 */ /* 0x000fe20008400000 */
[----:B------:R-:W-:Y:S01]  /*5840*/  ULDC UR4, c[0x0][0x154] ;  /* 0x0000550000047ab9 */ /* 0x000fe20000000800 */
[-C--:B------:R-:W-:Y:S02]  /*5850*/  IMAD R0, R5, R14.reuse, RZ ;  /* 0x0000000e05007224 */ /* 0x080fe400078e02ff */
[C---:B------:R-:W-:Y:S01]  /*5860*/  IMAD.WIDE.U32 R4, R3.reuse, R14, R16 ;  /* 0x0000000e03047225 */ /* 0x040fe200078e0010 */
[----:B------:R-:W2:Y:S01]  /*5870*/  LDC R8, c[0x0][0x608] ;  /* 0x00018200ff087b82 */ /* 0x000ea20000000800 */
[----:B------:R-:W3:Y:S02]  /*5880*/  F2I.U32.TRUNC.NTZ R7, R7 ;  /* 0x0000000700077305 */ /* 0x000ee4000020f000 */
[----:B------:R-:W-:Y:S01]  /*5890*/  IMAD R3, R3, R15, R0 ;  /* 0x0000000f03037224 */ /* 0x000fe200078e0200 */
[----:B------:R-:W-:-:S03]  /*58a0*/  I2FP.F32.U32 R0, R20 ;  /* 0x0000001400007245 */ /* 0x000fc60000201000 */
[----:B------:R-:W-:Y:S01]  /*58b0*/  IMAD.IADD R3, R5, 0x1, R3 ;  /* 0x0000000105037824 */ /* 0x000fe200078e0203 */
[----:B------:R-:W4:Y:S01]  /*58c0*/  LDC R11, c[0x0][0x658] ;  /* 0x00019600ff0b7b82 */ /* 0x000f220000000800 */
[----:B0-----:R-:W-:-:S04]  /*58d0*/  ISETP.NE.U32.AND P0, PT, R26, RZ, PT ;  /* 0x000000ff1a00720c */ /* 0x001fc80003f05070 */
[----:B------:R-:W-:-:S03]  /*58e0*/  ISETP.NE.AND.EX P0, PT, R27, RZ, PT, P0 ;  /* 0x000000ff1b00720c */ /* 0x000fc60003f05300 */
[----:B------:R-:W0:Y:S01]  /*58f0*/  LDC R9, c[0x0][0x144] ;  /* 0x00005100ff097b82 */ /* 0x000e220000000800 */
[-C--:B-1----:R-:W-:Y:S01]  /*5900*/  SHF.R.U64 R10, R4, R6.reuse, R3 ;  /* 0x00000006040a7219 */ /* 0x082fe20000001203 */
[----:B---3--:R-:W-:Y:S01]  /*5910*/  IMAD.MOV R7, RZ, RZ, -R7 ;  /* 0x000000ffff077224 */ /* 0x008fe200078e0a07 */
[----:B------:R-:W-:Y:S01]  /*5920*/  SHF.R.U32.HI R3, RZ, R6, R3 ;  /* 0x00000006ff037219 */ /* 0x000fe20000011603 */
[----:B------:R-:W-:-:S04]  /*5930*/  FMUL R6, R0, UR4 ;  /* 0x0000000400067c20 */ /* 0x000fc80008400000 */
[----:B------:R-:W1:Y:S01]  /*5940*/  LDC R21, c[0x0][0x148] ;  /* 0x00005200ff157b82 */ /* 0x000e620000000800 */
[----:B------:R3:W0:Y:S01]  /*5950*/  F2I.U32.TRUNC.NTZ R14, R6 ;  /* 0x00000006000e7305 */ /* 0x000622000020f000 */
[-CC-:B--2---:R-:W-:Y:S02]  /*5960*/  SHF.R.U64 R13, R10, R8.reuse, R3.reuse ;  /* 0x000000080a0d7219 */ /* 0x184fe40000001203 */
[----:B------:R-:W-:-:S04]  /*5970*/  SHF.R.U32.HI R0, RZ, R8, R3 ;  /* 0x00000008ff007219 */ /* 0x000fc80000011603 */
[----:B------:R-:W2:Y:S01]  /*5980*/  LDC R24, c[0x0][0x648] ;  /* 0x00019200ff187b82 */ /* 0x000ea20000000800 */
[-CC-:B----4-:R-:W-:Y:S02]  /*5990*/  SHF.R.U64 R15, R13, R11.reuse, R0.reuse ;  /* 0x0000000b0d0f7219 */ /* 0x190fe40000001200 */
[----:B------:R-:W-:-:S03]  /*59a0*/  SHF.R.U32.HI R5, RZ, R11, R0 ;  /* 0x0000000bff057219 */ /* 0x000fc60000011600 */
[----:B------:R-:W-:Y:S02]  /*59b0*/  IMAD.MOV.U32 R4, RZ, RZ, R15 ;  /* 0x000000ffff047224 */ /* 0x000fe400078e000f */
[----:B------:R-:W4:Y:S01]  /*59c0*/  LDC R28, c[0x0][0x638] ;  /* 0x00018e00ff1c7b82 */ /* 0x000f220000000800 */
[----:B0-----:R-:W-:-:S07]  /*59d0*/  IMAD R25, R9, R7, R12 ;  /* 0x0000000709197224 */ /* 0x001fce00078e020c */
[----:B------:R-:W0:Y:S08]  /*59e0*/  LDC R29, c[0x0][0x610] ;  /* 0x00018400ff1d7b82 */ /* 0x000e300000000800 */
[----:B------:R-:W0:Y:S01]  /*59f0*/  LDC R30, c[0x0][0x600] ;  /* 0x00018000ff1e7b82 */ /* 0x000e220000000800 */
[----:B-123--:R-:W-:Y:S05]  /*5a00*/  @!P0 BRA `(.L_x_157) ;  /* 0x0000000000288947 */ /* 0x00efea0003800000 */
[----:B------:R-:W1:Y:S02]  /*5a10*/  LDC R0, c[0x0][0x64c] ;  /* 0x00019300ff007b82 */ /* 0x000e640000000800 */
[----:B-1----:R-:W-:-:S05]  /*5a20*/  IADD3 R3, P0, R15, R0, RZ ;  /* 0x000000000f037210 */ /* 0x002fca0007f1e0ff */
[----:B------:R-:W-:-:S04]  /*5a30*/  IMAD.X R11, RZ, RZ, R5, P0 ;  /* 0x000000ffff0b7224 */ /* 0x000fc800000e0605 */
[----:B------:R-:W-:-:S04]  /*5a40*/  IMAD.WIDE.U32 R4, R11, R26, RZ ;  /* 0x0000001a0b047225 */ /* 0x000fc800078e00ff */
[----:B------:R-:W-:-:S04]  /*5a50*/  IMAD.WIDE.U32 R6, P0, R3, R27, R4 ;  /* 0x0000001b03067225 */ /* 0x000fc80007800004 */
[----:B------:R-:W-:Y:S01]  /*5a60*/  IMAD.WIDE.U32 R4, R3, R26, RZ ;  /* 0x0000001a03047225 */ /* 0x000fe200078e00ff */
[----:B------:R-:W-:-:S03]  /*5a70*/  MOV R8, R7 ;  /* 0x0000000700087202 */ /* 0x000fc60000000f00 */
[----:B------:R-:W-:Y:S01]  /*5a80*/  IMAD.X R9, RZ, RZ, RZ, P0 ;  /* 0x000000ffff097224 */ /* 0x000fe200000e06ff */
[----:B------:R-:W-:-:S05]  /*5a90*/  IADD3 RZ, P0, R5, R6, RZ ;  /* 0x0000000605ff7210 */ /* 0x000fca0007f1e0ff */
[----:B------:R-:W-:-:S08]  /*5aa0*/  IMAD.WIDE.U32.X R4, R11, R27, R8, P0 ;  /* 0x0000001b0b047225 */ /* 0x000fd000000e0408 */
.L_x_157:
[----:B------:R-:W-:Y:S01]  /*5ab0*/  ISETP.NE.AND P0, PT, R2, 0x1, PT ;  /* 0x000000010200780c */ /* 0x000fe20003f05270 */
[----:B------:R-:W-:Y:S01]  /*5ac0*/  IMAD.MOV R14, RZ, RZ, -R14 ;  /* 0x000000ffff0e7224 */ /* 0x000fe200078e0a0e */
[----:B------:R-:W-:Y:S02]  /*5ad0*/  SHF.R.U64 R0, R4, R24, R5 ;  /* 0x0000001804007219 */ /* 0x000fe40000001205 */
[----:B------:R-:W-:Y:S02]  /*5ae0*/  LOP3.LUT R3, R13, R96, RZ, 0xc0, !PT ;  /* 0x000000600d037212 */ /* 0x000fe400078ec0ff */
[----:B------:R-:W-:Y:S01]  /*5af0*/  LOP3.LUT R10, R10, R95, RZ, 0xc0, !PT ;  /* 0x0000005f0a0a7212 */ /* 0x000fe200078ec0ff */
[----:B------:R-:W-:Y:S02]  /*5b00*/  IMAD.MOV R4, RZ, RZ, -R0 ;  /* 0x000000ffff047224 */ /* 0x000fe400078e0a00 */
[----:B------:R-:W-:Y:S02]  /*5b10*/  IMAD R0, R90, R0, R3 ;  /* 0x000000005a007224 */ /* 0x000fe400078e0203 */
[----:B----4-:R-:W-:-:S02]  /*5b20*/  IMAD R3, R4, R28, R15 ;  /* 0x0000001c04037224 */ /* 0x010fc400078e020f */
[----:B------:R-:W-:Y:S02]  /*5b30*/  @P0 IMAD R25, R21, R14, R20 ;  /* 0x0000000e15190224 */ /* 0x000fe400078e0214 */
[----:B0-----:R-:W-:Y:S02]  /*5b40*/  IMAD R5, R3, R30, R10 ;  /* 0x0000001e03057224 */ /* 0x001fe400078e020a */
[----:B------:R-:W-:Y:S02]  /*5b50*/  IMAD R0, R0, R29, R25 ;  /* 0x0000001d00007224 */ /* 0x000fe400078e0219 */
[----:B------:R-:W-:-:S03]  /*5b60*/  IMAD.MOV.U32 R4, RZ, RZ, 0x1 ;  /* 0x00000001ff047424 */ /* 0x000fc600078e00ff */
[----:B------:R-:W-:Y:S02]  /*5b70*/  SEL R100, R5, R0, !P0 ;  /* 0x0000000005647207 */ /* 0x000fe40004000000 */
[----:B------:R-:W-:Y:S02]  /*5b80*/  PRMT R3, R4, 0x7610, R3 ;  /* 0x0000761004037816 */ /* 0x000fe40000000003 */
[----:B------:R-:W-:-:S07]  /*5b90*/  SEL R0, R0, R5, !P0 ;  /* 0x0000000500007207 */ /* 0x000fce0004000000 */
.L_x_155:
[----:B------:R-:W-:Y:S01]  /*5ba0*/  LOP3.LUT P0, RZ, R3, 0xff, RZ, 0xc0, !PT ;  /* 0x000000ff03ff7812 */ /* 0x000fe2000780c0ff */
[----:B------:R-:W-:Y:S01]  /*5bb0*/  UIMAD.WIDE.U32 UR4, UR42, -0x55555555, URZ ;  /* 0xaaaaaaab2a0478a5 */ /* 0x000fe2000f8e003f */
[----:B------:R-:W-:-:S03]  /*5bc0*/  IMAD.MOV.U32 R101, RZ, RZ, R0 ;  /* 0x000000ffff657224 */ /* 0x000fc600078e0000 */
[----:B------:R-:W-:-:S04]  /*5bd0*/  USHF.R.U32.HI UR4, URZ, 0x1, UR5 ;  /* 0x000000013f047899 */ /* 0x000fc80008011605 */
[----:B------:R-:W-:-:S04]  /*5be0*/  UIMAD UR42, UR4, -0x3, UR42 ;  /* 0xfffffffd042a78a4 */ /* 0x000fc8000f8e022a */
[----:B------:R-:W-:Y:S08]  /*5bf0*/  @P0 BRA `(.L_x_158) ;  /* 0xffffffb400680947 */ /* 0x000ff0000383ffff */
[----:B------:R-:W-:Y:S05]  /*5c00*/  EXIT ;  /* 0x000000000000794d */ /* 0x000fea0003800000 */
.L_x_3:
        /* <DEDUP_REMOVED lines=26> */
.L_x_160:
[--C-:B------:R-:W-:Y:S01]  /*5db0*/  SHF.R.U64 R14, R12, R20, R13.reuse ;  /* 0x000000140c0e7219 */ /* 0x100fe2000000120d */
[----:B------:R-:W0:Y:S01]  /*5dc0*/  LDC R24, c[0x0][0x618] ;  /* 0x00018600ff187b82 */ /* 0x000e220000000800 */
[----:B------:R-:W-:Y:S01]  /*5dd0*/  I2FP.F32.U32 R8, R6 ;  /* 0x0000000600087245 */ /* 0x000fe20000201000 */
[----:B------:R-:W-:Y:S01]  /*5de0*/  ULDC UR4, c[0x0][0x150] ;  /* 0x0000540000047ab9 */ /* 0x000fe20000000800 */
[----:B------:R-:W-:Y:S02]  /*5df0*/  SHF.R.U32.HI R7, RZ, R20, R13 ;  /* 0x00000014ff077219 */ /* 0x000fe4000001160d */
[----:B------:R-:W-:Y:S01]  /*5e00*/  IADD3 R11, P0, RZ, -R14, RZ ;  /* 0x8000000eff0b7210 */ /* 0x000fe20007f1e0ff */
[----:B------:R-:W-:Y:S01]  /*5e10*/  FMUL R13, R8, UR4 ;  /* 0x00000004080d7c20 */ /* 0x000fe20008400000 */
[----:B------:R-:W-:Y:S01]  /*5e20*/  ULDC UR4, c[0x0][0x154] ;  /* 0x0000550000047ab9 */ /* 0x000fe20000000800 */
[----:B------:R-:W1:Y:S02]  /*5e30*/  LDC.64 R26, c[0x0][0x640] ;  /* 0x00019000ff1a7b82 */ /* 0x000e640000000a00 */
[----:B------:R-:W-:-:S02]  /*5e40*/  IMAD.X R7, RZ, RZ, ~R7, P0 ;  /* 0x000000ffff077224 */ /* 0x000fc400000e0e07 */
[----:B------:R-:W2:Y:S01]  /*5e50*/  F2I.U32.TRUNC.NTZ R13, R13 ;  /* 0x0000000d000d7305 */ /* 0x000ea2000020f000 */
[----:B------:R-:W-:-:S03]  /*5e60*/  IMAD.WIDE.U32 R8, R11, R22, R16 ;  /* 0x000000160b087225 */ /* 0x000fc600078e0010 */
[----:B------:R-:W3:Y:S01]  /*5e70*/  LDC R15, c[0x0][0x144] ;  /* 0x00005100ff0f7b82 */ /* 0x000ee20000000800 */
[----:B------:R-:W-:-:S04]  /*5e80*/  IMAD R10, R7, R22, RZ ;  /* 0x00000016070a7224 */ /* 0x000fc800078e02ff */
[----:B------:R-:W-:Y:S02]  /*5e90*/  IMAD R7, R11, R23, R10 ;  /* 0x000000170b077224 */ /* 0x000fe400078e020a */
[----:B------:R-:W-:Y:S01]  /*5ea0*/  IMAD.MOV.U32 R10, RZ, RZ, -0x1 ;  /* 0xffffffffff0a7424 */ /* 0x000fe200078e00ff */
[----:B------:R-:W4:Y:S01]  /*5eb0*/  LDC R20, c[0x0][0x608] ;  /* 0x00018200ff147b82 */ /* 0x000f220000000800 */
[----:B------:R-:W-:Y:S01]  /*5ec0*/  IMAD.IADD R7, R9, 0x1, R7 ;  /* 0x0000000109077824 */ /* 0x000fe200078e0207 */
[----:B------:R-:W-:-:S04]  /*5ed0*/  I2FP.F32.U32 R9, R5 ;  /* 0x0000000500097245 */ /* 0x000fc80000201000 */
[-C--:B0-----:R-:W-:Y:S01]  /*5ee0*/  SHF.R.U64 R12, R8, R24.reuse, R7 ;  /* 0x00000018080c7219 */ /* 0x081fe20000001207 */
[----:B--2---:R-:W-:Y:S01]  /*5ef0*/  IMAD.MOV R8, RZ, RZ, -R13 ;  /* 0x000000ffff087224 */ /* 0x004fe200078e0a0d */
[----:B------:R-:W0:Y:S01]  /*5f00*/  LDC R11, c[0x0][0x658] ;  /* 0x00019600ff0b7b82 */ /* 0x000e220000000800 */
[----:B-1----:R-:W-:Y:S01]  /*5f10*/  ISETP.NE.U32.AND P0, PT, R26, RZ, PT ;  /* 0x000000ff1a00720c */ /* 0x002fe20003f05070 */
[----:B------:R-:W-:Y:S01]  /*5f20*/  FMUL R9, R9, UR4 ;  /* 0x0000000409097c20 */ /* 0x000fe20008400000 */
[----:B------:R-:W-:Y:S02]  /*5f30*/  SHF.R.U32.HI R7, RZ, R24, R7 ;  /* 0x00000018ff077219 */ /* 0x000fe40000011607 */
[----:B------:R-:W-:-:S03]  /*5f40*/  ISETP.NE.AND.EX P0, PT, R27, RZ, PT, P0 ;  /* 0x000000ff1b00720c */ /* 0x000fc60003f05300 */
[----:B------:R-:W1:Y:S01]  /*5f50*/  LDC R22, c[0x0][0x148] ;  /* 0x00005200ff167b82 */ /* 0x000e620000000800 */
[----:B---3--:R-:W-:Y:S02]  /*5f60*/  IMAD R23, R15, R8, R6 ;  /* 0x000000080f177224 */ /* 0x008fe400078e0206 */
[----:B------:R-:W-:-:S05]  /*5f70*/  IMAD.MOV.U32 R8, RZ, RZ, 0x1 ;  /* 0x00000001ff087424 */ /* 0x000fca00078e00ff */
[----:B------:R-:W2:Y:S01]  /*5f80*/  LDC R21, c[0x0][0x600] ;  /* 0x00018000ff157b82 */ /* 0x000ea20000000800 */
[-CC-:B----4-:R-:W-:Y:S02]  /*5f90*/  SHF.R.U64 R15, R12, R20.reuse, R7.reuse ;  /* 0x000000140c0f7219 */ /* 0x190fe40000001207 */
[----:B------:R-:W-:Y:S02]  /*5fa0*/  SHF.R.U32.HI R6, RZ, R20, R7 ;  /* 0x00000014ff067219 */ /* 0x000fe40000011607 */
[----:B------:R3:W4:Y:S03]  /*5fb0*/  F2I.U32.TRUNC.NTZ R20, R9 ;  /* 0x0000000900147305 */ /* 0x000726000020f000 */
[----:B------:R-:W1:Y:S01]  /*5fc0*/  LDC R25, c[0x0][0x648] ;  /* 0x00019200ff197b82 */ /* 0x000e620000000800 */
[-C--:B0-----:R-:W-:Y:S02]  /*5fd0*/  SHF.R.U64 R19, R15, R11.reuse, R6 ;  /* 0x0000000b0f137219 */ /* 0x081fe40000001206 */
[----:B------:R-:W-:-:S02]  /*5fe0*/  SHF.L.U32 R10, R10, R11, RZ ;  /* 0x0000000b0a0a7219 */ /* 0x000fc400000006ff */
[-C--:B------:R-:W-:Y:S01]  /*5ff0*/  SHF.R.U32.HI R7, RZ, R11.reuse, R6 ;  /* 0x0000000bff077219 */ /* 0x080fe20000011606 */
[----:B------:R-:W-:Y:S01]  /*6000*/  IMAD.MOV.U32 R6, RZ, RZ, R19 ;  /* 0x000000ffff067224 */ /* 0x000fe200078e0013 */
[----:B------:R-:W-:Y:S01]  /*6010*/  SHF.L.U32 R24, R8, R11, RZ ;  /* 0x0000000b08187219 */ /* 0x000fe200000006ff */
[----:B------:R-:W0:Y:S01]  /*6020*/  LDC R28, c[0x0][0x638] ;  /* 0x00018e00ff1c7b82 */ /* 0x000e220000000800 */
[----:B------:R-:W-:-:S07]  /*6030*/  LOP3.LUT R30, RZ, R10, RZ, 0x33, !PT ;  /* 0x0000000aff1e7212 */ /* 0x000fce00078e33ff */
[----:B------:R-:W0:Y:S01]  /*6040*/  LDC R29, c[0x0][0x610] ;  /* 0x00018400ff1d7b82 */ /* 0x000e220000000800 */
[----:B---34-:R-:W-:Y:S05]  /*6050*/  @!P0 BRA `(.L_x_161) ;  /* 0x0000000000288947 */ /* 0x018fea0003800000 */
[----:B------:R-:W3:Y:S02]  /*6060*/  LDC R6, c[0x0][0x64c] ;  /* 0x00019300ff067b82 */ /* 0x000ee40000000800 */
[----:B---3--:R-:W-:-:S05]  /*6070*/  IADD3 R11, P0, R19, R6, RZ ;  /* 0x00000006130b7210 */ /* 0x008fca0007f1e0ff */
        /* <DEDUP_REMOVED lines=8> */
.L_x_161:
[----:B------:R-:W-:Y:S01]  /*6100*/  ISETP.NE.AND P0, PT, R2, 0x1, PT ;  /* 0x000000010200780c */ /* 0x000fe20003f05270 */
[----:B--2---:R-:W-:Y:S01]  /*6110*/  VIADD R9, R21, 0xffffffff ;  /* 0xffffffff15097836 */ /* 0x004fe20000000000 */
[----:B-1----:R-:W-:Y:S01]  /*6120*/  SHF.R.U64 R7, R6, R25, R7 ;  /* 0x0000001906077219 */ /* 0x002fe20000001207 */
[----:B------:R-:W-:Y:S01]  /*6130*/  IMAD.MOV R20, RZ, RZ, -R20 ;  /* 0x000000ffff147224 */ /* 0x000fe200078e0a14 */
[----:B------:R-:W-:Y:S02]  /*6140*/  LOP3.LUT R6, R15, R30, RZ, 0xc0, !PT ;  /* 0x0000001e0f067212 */ /* 0x000fe400078ec0ff */
[----:B------:R-:W-:Y:S01]  /*6150*/  LOP3.LUT R12, R12, R9, RZ, 0xc0, !PT ;  /* 0x000000090c0c7212 */ /* 0x000fe200078ec0ff */
[----:B------:R-:W-:Y:S01]  /*6160*/  IMAD.MOV R8, RZ, RZ, -R7 ;  /* 0x000000ffff087224 */ /* 0x000fe200078e0a07 */
[----:B------:R-:W-:Y:S01]  /*6170*/  MOV R9, 0x1 ;  /* 0x0000000100097802 */ /* 0x000fe20000000f00 */
[----:B------:R-:W-:-:S04]  /*6180*/  IMAD R6, R24, R7, R6 ;  /* 0x0000000718067224 */ /* 0x000fc800078e0206 */
[----:B------:R-:W-:Y:S02]  /*6190*/  @P0 IMAD R23, R22, R20, R5 ;  /* 0x0000001416170224 */ /* 0x000fe400078e0205 */
[----:B0-----:R-:W-:Y:S02]  /*61a0*/  IMAD R5, R8, R28, R19 ;  /* 0x0000001c08057224 */ /* 0x001fe400078e0213 */
[----:B------:R-:W-:Y:S02]  /*61b0*/  IMAD R19, R6, R29, R23 ;  /* 0x0000001d06137224 */ /* 0x000fe400078e0217 */
[----:B------:R-:W-:Y:S02]  /*61c0*/  IMAD R6, R5, R21, R12 ;  /* 0x0000001505067224 */ /* 0x000fe400078e020c */
[----:B------:R-:W-:-:S03]  /*61d0*/  IMAD.MOV.U32 R8, RZ, RZ, R14 ;  /* 0x000000ffff087224 */ /* 0x000fc600078e000e */
[----:B------:R-:W-:Y:S02]  /*61e0*/  SEL R20, R6, R19, !P0 ;  /* 0x0000001306147207 */ /* 0x000fe40004000000 */
[----:B------:R-:W-:-:S07]  /*61f0*/  SEL R19, R19, R6, !P0 ;  /* 0x0000000613137207 */ /* 0x000fce0004000000 */
.L_x_159:
[----:B------:R-:W-:-:S08]  /*6200*/  NOP ;  /* 0x0000000000007918 */ /* 0x000fd00000000000 */
[----:B------:R-:W0:-:S00]  /*6210*/  USETMAXREG.DEALLOC.CTAPOOL 0x28 ;  /* 0x00000028000079c8 */ /* 0x000e0000080e0500 */
[----:B0-----:R-:W-:-:S13]  /*6220*/  ISETP.NE.AND P0, PT, R0, RZ, PT ;  /* 0x000000ff0000720c */ /* 0x001fda0003f05270 */
[----:B------:R-:W-:Y:S05]  /*6230*/  @P0 EXIT ;  /* 0x000000000000094d */ /* 0x000fea0003800000 */
[----:B------:R-:W-:Y:S01]  /*6240*/  LOP3.LUT P0, RZ, R9, 0xff, RZ, 0xc0, !PT ;  /* 0x000000ff09ff7812 */ /* 0x000fe2000780c0ff */
[----:B------:R-:W-:Y:S02]  /*6250*/  IMAD.MOV.U32 R0, RZ, RZ, 0x1 ;  /* 0x00000001ff007424 */ /* 0x000fe400078e00ff */
[----:B------:R-:W-:-:S10]  /*6260*/  IMAD.MOV.U32 R12, RZ, RZ, RZ ;  /* 0x000000ffff0c7224 */ /* 0x000fd400078e00ff */
[----:B------:R-:W-:Y:S05]  /*6270*/  @!P0 BRA `(.L_x_162) ;  /* 0x0000000c003c8947 */ /* 0x000fea0003800000 */
[----:B------:R-:W0:Y:S01]  /*6280*/  LDC R0, c[0x0][0x28c] ;  /* 0x0000a300ff007b82 */ /* 0x000e220000000800 */
[----:B------:R-:W-:Y:S01]  /*6290*/  LOP3.LUT P0, RZ, R3, 0x1f, RZ, 0xc0, !PT ;  /* 0x0000001f03ff7812 */ /* 0x000fe2000780c0ff */
[----:B------:R-:W-:Y:S01]  /*62a0*/  ULDC UR5, c[0x0][0x658] ;  /* 0x0001960000057ab9 */ /* 0x000fe20000000800 */
[----:B------:R-:W-:Y:S01]  /*62b0*/  UMOV UR6, 0xffffffff ;  /* 0xffffffff00067882 */ /* 0x000fe20000000000 */
[----:B------:R-:W-:Y:S01]  /*62c0*/  BSSY B0, `(.L_x_162) ;  /* 0x00000ca000007945 */ /* 0x000fe20003800000 */
[----:B------:R-:W-:Y:S01]  /*62d0*/  USHF.L.U32 UR6, UR6, UR5, URZ ;  /* 0x0000000506067299 */ /* 0x000fe2000800063f */
[C---:B------:R-:W-:Y:S01]  /*62e0*/  ISETP.NE.AND P2, PT, R4.reuse, RZ, PT ;  /* 0x000000ff0400720c */ /* 0x040fe20003f45270 */
[----:B------:R-:W-:Y:S01]  /*62f0*/  UMOV UR7, 0x1 ;  /* 0x0000000100077882 */ /* 0x000fe20000000000 */
[----:B------:R-:W-:Y:S01]  /*6300*/  ISETP.NE.OR P0, PT, R4, RZ, !P0 ;  /* 0x000000ff0400720c */ /* 0x000fe20004705670 */
[----:B------:R-:W-:Y:S01]  /*6310*/  IMAD.MOV.U32 R13, RZ, RZ, 0x1 ;  /* 0x00000001ff0d7424 */ /* 0x000fe200078e00ff */
[----:B------:R-:W-:Y:S01]  /*6320*/  LOP3.LUT R11, R18, 0x2, RZ, 0xfc, !PT ;  /* 0x00000002120b7812 */ /* 0x000fe200078efcff */
[----:B------:R-:W-:Y:S01]  /*6330*/  IMAD.MOV.U32 R12, RZ, RZ, RZ ;  /* 0x000000ffff0c7224 */ /* 0x000fe200078e00ff */
[----:B------:R-:W-:Y:S01]  /*6340*/  ULDC UR4, c[0x0][0x600] ;  /* 0x0001800000047ab9 */ /* 0x000fe20000000800 */
[----:B------:R-:W-:-:S02]  /*6350*/  USHF.L.U32 UR13, UR7, UR5, URZ ;  /* 0x00000005070d7299 */ /* 0x000fc4000800063f */
[----:B------:R-:W-:Y:S02]  /*6360*/  UIADD3 UR4, UR4, -0x1, URZ ;  /* 0xffffffff04047890 */ /* 0x000fe4000fffe03f */
[----:B------:R-:W-:Y:S01]  /*6370*/  ULOP3.LUT UR5, URZ, UR6, URZ, 0x33, !UPT ;  /* 0x000000063f057292 */ /* 0x000fe2000f8e333f */
[----:B------:R-:W-:Y:S01]  /*6380*/  ULDC.64 UR22, c[0x0][0x198] ;  /* 0x0000660000167ab9 */ /* 0x000fe20000000a00 */
[----:B0-----:R-:W-:-:S05]  /*6390*/  VIADD R0, R0, 0x3f ;  /* 0x0000003f00007836 */ /* 0x001fca0000000000 */
[----:B------:R-:W-:-:S04]  /*63a0*/  SHF.R.S32.HI R3, RZ, 0x1f, R0 ;  /* 0x0000001fff037819 */ /* 0x000fc80000011400 */
[----:B------:R-:W-:Y:S01]  /*63b0*/  LEA.HI R3, R3, R0, RZ, 0x6 ;  /* 0x0000000003037211 */ /* 0x000fe200078f30ff */
[----:B------:R-:W-:-:S03]  /*63c0*/  IMAD.MOV.U32 R0, RZ, RZ, 0x1 ;  /* 0x00000001ff007424 */ /* 0x000fc600078e00ff */
[----:B------:R-:W-:-:S05]  /*63d0*/  SHF.R.S32.HI R3, RZ, 0x6, R3 ;  /* 0x00000006ff037819 */ /* 0x000fca0000011403 */
[----:B------:R-:W-:-:S07]  /*63e0*/  VIADD R10, R3, 0x1 ;  /* 0x00000001030a7836 */ /* 0x000fce0000000000 */
.L_x_174:
[----:B------:R-:W-:-:S03]  /*63f0*/  UMOV UR6, 0xffffffff ;  /* 0xffffffff00067882 */ /* 0x000fc60000000000 */
[----:B------:R-:W-:Y:S05]  /*6400*/  BRA.DIV UR6, `(.L_x_163) ;  /* 0x0000000e06a07947 */ /* 0x000fea000b800000 */
[----:B------:R-:W-:-:S13]  /*6410*/  ELECT P6, URZ, PT ;  /* 0x00000000003f782f */ /* 0x000fda00038c0000 */
.L_x_184:
[----:B------:R-:W0:Y:S01]  /*6420*/  LDC R4, c[0x0][0x28c] ;  /* 0x0000a300ff047b82 */ /* 0x000e220000000800 */
[----:B------:R-:W-:Y:S01]  /*6430*/  BSSY B1, `(.L_x_164) ;  /* 0x0000041000017945 */ /* 0x000fe20003800000 */
[----:B0-----:R-:W-:-:S13]  /*6440*/  ISETP.LT.OR P6, PT, R4, 0x1, !P6 ;  /* 0x000000010400780c */ /* 0x001fda00077c1670 */
[----:B------:R-:W-:Y:S05]  /*6450*/  @P6 BRA `(.L_x_165) ;  /* 0x0000000000f86947 */ /* 0x000fea0003800000 */
[----:B------:R-:W-:Y:S02]  /*6460*/  IMAD.SHL.U32 R19, R19, 0x80, RZ ;  /* 0x0000008013137824 */ /* 0x000fe400078e00ff */
[----:B------:R-:W-:Y:S02]  /*6470*/  IMAD.SHL.U32 R20, R20, 0x80, RZ ;  /* 0x0000008014147824 */ /* 0x000fe400078e00ff */
[----:B------:R-:W-:Y:S02]  /*6480*/  IMAD.MOV.U32 R21, RZ, RZ, RZ ;  /* 0x000000ffff157224 */ /* 0x000fe400078e00ff */
[----:B------:R-:W-:Y:S02]  /*6490*/  IMAD.MOV.U32 R4, RZ, RZ, R10 ;  /* 0x000000ffff047224 */ /* 0x000fe400078e000a */
[----:B------:R-:W-:Y:S02]  /*64a0*/  IMAD.MOV.U32 R5, RZ, RZ, R0 ;  /* 0x000000ffff057224 */ /* 0x000fe400078e0000 */
[----:B------:R-:W-:-:S07]  /*64b0*/  IMAD.MOV.U32 R6, RZ, RZ, R12 ;  /* 0x000000ffff067224 */ /* 0x000fce00078e000c */
.L_x_169:
[----:B------:R-:W0:Y:S01]  /*64c0*/  S2R R14, SR_CgaCtaId ;  /* 0x00000000000e7919 */ /* 0x000e220000008800 */
[----:B------:R-:W-:Y:S01]  /*64d0*/  MOV R7, 0x400 ;  /* 0x0000040000077802 */ /* 0x000fe20000000f00 */
[----:B------:R-:W1:Y:S03]  /*64e0*/  @!P2 LDC R9, c[0x0][0x500] ;  /* 0x00014000ff09ab82 */ /* 0x000e660000000800 */
[----:B0-----:R-:W-:Y:S02]  /*64f0*/  LEA R15, R14, R7, 0x18 ;  /* 0x000000070e0f7211 */ /* 0x001fe400078ec0ff */
[----:B------:R-:W-:-:S03]  /*6500*/  SHF.L.U32 R7, R5, 0x1f, RZ ;  /* 0x0000001f05077819 */ /* 0x000fc600000006ff */
[----:B------:R-:W-:-:S04]  /*6510*/  IMAD R14, R6, 0x8, R15 ;  /* 0x00000008060e7824 */ /* 0x000fc800078e020f */
[----:B------:R-:W0:Y:S02]  /*6520*/  SYNCS.PHASECHK.TRANS64.TRYWAIT P1, [R14+URZ+0x18], R7 ;  /* 0x000018070e0075a7 */ /* 0x000e24000802017f */
[----:B01----:R-:W-:Y:S05]  /*6530*/  @!P1 BRA `(.L_x_166) ;  /* 0x0000000c00749947 */ /* 0x003fea0003800000 */
.L_x_185:
[----:B0-----:R-:W-:Y:S01]  /*6540*/  PRMT R7, R11, 0x9910, RZ ;  /* 0x000099100b077816 */ /* 0x001fe200000000ff */
[----:B------:R0:W-:Y:S03]  /*6550*/  @!P2 SYNCS.ARRIVE.TRANS64 RZ, [R14+URZ], R9 ;  /* 0x000000090effa9a7 */ /* 0x0001e6000800003f */
[----:B------:R-:W-:-:S13]  /*6560*/  ISETP.NE.AND P1, PT, R7, 0x2, PT ;  /* 0x000000020700780c */ /* 0x000fda0003f25270 */
[----:B0-----:R-:W-:Y:S05]  /*6570*/  @P1 BRA `(.L_x_167) ;  /* 0x0000000000041947 */ /* 0x001fea0003800000 */
[----:B------:R-:W-:Y:S01]  /*6580*/  BPT.TRAP 0x1 ;  /* 0x000000040000795c */ /* 0x000fe20000300000 */
.L_x_167:
[----:B------:R-:W-:Y:S05]  /*6590*/  @P0 BRA `(.L_x_168) ;  /* 0x0000000000040947 */ /* 0x000fea0003800000 */
[----:B------:R-:W-:Y:S01]  /*65a0*/  BPT.TRAP 0x1 ;  /* 0x000000040000795c */ /* 0x000fe20000300000 */
.L_x_168:
[----:B------:R-:W-:Y:S01]  /*65b0*/  IMAD R15, R6, 0x8000, R15 ;  /* 0x00008000060f7824 */ /* 0x000fe200078e020f */
[----:B------:R-:W-:Y:S01]  /*65c0*/  R2UR UR34, R21 ;  /* 0x00000000152272ca */ /* 0x000fe200000e0000 */
[----:B------:R-:W-:Y:S01]  /*65d0*/  VIADD R4, R4, 0xffffffff ;  /* 0xffffffff04047836 */ /* 0x000fe20000000000 */
[----:B------:R-:W-:Y:S01]  /*65e0*/  R2UR UR33, R14 ;  /* 0x000000000e2172ca */ /* 0x000fe200000e0000 */
[----:B------:R-:W-:Y:S01]  /*65f0*/  UIADD3 UR6, UP0, UR22, 0xf0, URZ ;  /* 0x000000f016067890 */ /* 0x000fe2000ff1e03f */
[----:B------:R-:W-:Y:S01]  /*6600*/  R2UR UR8, R15 ;  /* 0x000000000f0872ca */ /* 0x000fe200000e0000 */
[----:B------:R-:W-:Y:S01]  /*6610*/  UIADD3 UR30, UP1, UR22, 0x1f0, URZ ;  /* 0x000001f0161e7890 */ /* 0x000fe2000ff3e03f */
[----:B------:R-:W-:Y:S01]  /*6620*/  R2UR UR35, R19 ;  /* 0x00000000132372ca */ /* 0x000fe200000e0000 */
[----:B------:R-:W-:Y:S01]  /*6630*/  UIADD3.X UR7, URZ, UR23, URZ, UP0, !UPT ;  /* 0x000000173f077290 */ /* 0x000fe200087fe43f */
[----:B------:R-:W-:Y:S01]  /*6640*/  R2UR UR36, R8 ;  /* 0x00000000082472ca */ /* 0x000fe200000e0000 */
[----:B------:R-:W-:Y:S01]  /*6650*/  UIADD3.X UR31, URZ, UR23, URZ, UP1, !UPT ;  /* 0x000000173f1f7290 */ /* 0x000fe20008ffe43f */
[----:B------:R-:W-:Y:S01]  /*6660*/  R2UR UR19, R20 ;  /* 0x00000000141372ca */ /* 0x000fe200000e0000 */
[----:B------:R-:W-:Y:S01]  /*6670*/  VIADD R6, R6, 0x1 ;  /* 0x0000000106067836 */ /* 0x000fe20000000000 */
[----:B------:R-:W-:Y:S01]  /*6680*/  ISETP.GT.AND P3, PT, R4, 0x1, PT ;  /* 0x000000010400780c */ /* 0x000fe20003f64270 */
[----:B------:R-:W-:Y:S01]  /*6690*/  UIADD3 UR26, UR34, 0x20, URZ ;  /* 0x00000020221a7890 */ /* 0x000fe2000fffe03f */
[----:B------:R-:W-:Y:S01]  /*66a0*/  VIADD R21, R21, 0x40 ;  /* 0x0000004015157836 */ /* 0x000fe20000000000 */
[----:B------:R-:W-:Y:S01]  /*66b0*/  UMOV UR14, 0x0 ;  /* 0x00000000000e7882 */ /* 0x000fe20000000000 */
[----:B------:R-:W-:Y:S01]  /*66c0*/  UMOV UR15, 0x10000000 ;  /* 0x10000000000f7882 */ /* 0x000fe20000000000 */
[----:B------:R-:W-:Y:S01]  /*66d0*/  UIADD3 UR32, UR8, 0x100, URZ ;  /* 0x0000010008207890 */ /* 0x000fe2000fffe03f */
[----:B------:R-:W-:Y:S01]  /*66e0*/  ISETP.NE.AND P1, PT, R6, 0x3, PT ;  /* 0x000000030600780c */ /* 0x000fe20003f25270 */
[----:B------:R-:W-:-:S02]  /*66f0*/  UIADD3 UR24, UR8, 0x4100, URZ ;  /* 0x0000410008187890 */ /* 0x000fc4000fffe03f */
[----:B------:R-:W-:Y:S01]  /*6700*/  UIADD3 UR16, UR8, 0x18100, URZ ;  /* 0x0001810008107890 */ /* 0x000fe2000fffe03f */
[----:B------:R-:W-:Y:S01]  /*6710*/  SEL R14, RZ, 0x1, P1 ;  /* 0x00000001ff0e7807 */ /* 0x000fe20000800000 */
[----:B------:R-:W-:Y:S01]  /*6720*/  UIADD3 UR8, UR8, 0x1c100, URZ ;  /* 0x0001c10008087890 */ /* 0x000fe2000fffe03f */
[----:B------:R-:W-:Y:S01]  /*6730*/  SEL R6, R6, RZ, P1 ;  /* 0x000000ff06067207 */ /* 0x000fe20000800000 */
[----:B------:R-:W-:Y:S01]  /*6740*/  UMOV UR25, UR33 ;  /* 0x0000002100197c82 */ /* 0x000fe20008000000 */
[----:B------:R-:W-:Y:S01]  /*6750*/  UMOV UR27, UR35 ;  /* 0x00000023001b7c82 */ /* 0x000fe20008000000 */
[----:B------:R-:W-:Y:S01]  /*6760*/  UMOV UR28, UR36 ;  /* 0x00000024001c7c82 */ /* 0x000fe20008000000 */
[----:B------:R-:W-:Y:S01]  /*6770*/  UMOV UR17, UR33 ;  /* 0x0000002100117c82 */ /* 0x000fe20008000000 */
[----:B------:R-:W-:Y:S01]  /*6780*/  UMOV UR18, UR34 ;  /* 0x0000002200127c82 */ /* 0x000fe20008000000 */
[----:B------:R-:W-:Y:S01]  /*6790*/  UMOV UR20, UR36 ;  /* 0x0000002400147c82 */ /* 0x000fe20008000000 */
[----:B------:R0:W-:Y:S01]  /*67a0*/  UTMALDG.3D [UR32], [UR6], desc[UR14] ;  /* 0x00000e20060075b4 */ /* 0x0001e20008011000 */
[----:B------:R-:W-:Y:S01]  /*67b0*/  UMOV UR9, UR33 ;  /* 0x0000002100097c82 */ /* 0x000fe20008000000 */
[----:B------:R-:W-:Y:S01]  /*67c0*/  UMOV UR11, UR19 ;  /* 0x00000013000b7c82 */ /* 0x000fe20008000000 */
[----:B------:R-:W-:Y:S01]  /*67d0*/  UMOV UR12, UR36 ;  /* 0x00000024000c7c82 */ /* 0x000fe20008000000 */
[----:B------:R-:W-:Y:S01]  /*67e0*/  UMOV UR10, UR26 ;  /* 0x0000001a000a7c82 */ /* 0x000fe20008000000 */
[----:B------:R-:W-:Y:S01]  /*67f0*/  LOP3.LUT R5, R5, R14, RZ, 0x3c, !PT ;  /* 0x0000000e05057212 */ /* 0x000fe200078e3cff */
[----:B------:R0:W-:Y:S01]  /*6800*/  UTMALDG.3D [UR24], [UR6], desc[UR14] ;  /* 0x00000e18060075b4 */ /* 0x0001e20008011000 */
[----:B------:R0:W-:Y:S01]  /*6810*/  UTMALDG.3D [UR16], [UR30], desc[UR14] ;  /* 0x00000e101e0075b4 */ /* 0x0001e20008011000 */
[----:B------:R0:W-:Y:S02]  /*6820*/  UTMALDG.3D [UR8], [UR30], desc[UR14] ;  /* 0x00000e081e0075b4 */ /* 0x0001e40008011000 */
[----:B0-----:R-:W-:Y:S05]  /*6830*/  @P3 BRA `(.L_x_169) ;  /* 0xfffffffc00203947 */ /* 0x001fea000383ffff */
.L_x_165:
[----:B------:R-:W-:Y:S05]  /*6840*/  BSYNC B1 ;  /* 0x0000000000017941 */ /* 0x000fea0003800000 */
.L_x_164:
[----:B------:R-:W-:Y:S01]  /*6850*/  LOP3.LUT P3, RZ, R13, 0xff, RZ, 0xc0, !PT ;  /* 0x000000ff0dff7812 */ /* 0x000fe2000786c0ff */
[----:B------:R-:W-:Y:S01]  /*6860*/  IMAD.IADD R12, R3, 0x1, R12 ;  /* 0x00000001030c7824 */ /* 0x000fe200078e020c */
[----:B------:R-:W-:Y:S01]  /*6870*/  IADD3 R16, P4, R16, UR38, RZ ;  /* 0x0000002610107c10 */ /* 0x000fe2000ff9e0ff */
[----:B------:R-:W-:Y:S01]  /*6880*/  ULDC.64 UR6, c[0x0][0x650] ;  /* 0x0001940000067ab9 */ /* 0x000fe20000000a00 */
[----:B------:R-:W-:Y:S01]  /*6890*/  BSSY B1, `(.L_x_170) ;  /* 0x000006a000017945 */ /* 0x000fe20003800000 */
[----:B------:R-:W-:Y:S01]  /*68a0*/  IMAD.MOV.U32 R19, RZ, RZ, -0x1 ;  /* 0xffffffffff137424 */ /* 0x000fe200078e00ff */
[----:B------:R-:W-:Y:S01]  /*68b0*/  ISETP.GT.U32.AND P1, PT, R12, 0x2, PT ;  /* 0x000000020c00780c */ /* 0x000fe20003f24070 */
[----:B------:R-:W-:Y:S01]  /*68c0*/  IMAD.MOV.U32 R20, RZ, RZ, -0x1 ;  /* 0xffffffffff147424 */ /* 0x000fe200078e00ff */
[----:B------:R-:W-:Y:S01]  /*68d0*/  IADD3.X R17, R17, UR41, RZ, P4, !PT ;  /* 0x0000002911117c10 */ /* 0x000fe2000a7fe4ff */
[----:B------:R-:W-:Y:S01]  /*68e0*/  IMAD.MOV.U32 R8, RZ, RZ, -0x1 ;  /* 0xffffffffff087424 */ /* 0x000fe200078e00ff */
[----:B------:R-:W-:-:S02]  /*68f0*/  ISETP.LT.U32.AND P1, PT, R3, 0x3, P1 ;  /* 0x000000030300780c */ /* 0x000fc40000f21070 */
[----:B------:R-:W-:Y:S01]  /*6900*/  PRMT R13, RZ, 0x7610, R13 ;  /* 0x00007610ff0d7816 */ /* 0x000fe2000000000d */
[----:B------:R-:W0:Y:S01]  /*6910*/  @P3 S2R R5, SR_CgaCtaId ;  /* 0x0000000000053919 */ /* 0x000e220000008800 */
[----:B------:R-:W-:-:S04]  /*6920*/  @P3 MOV R4, 0x400 ;  /* 0x0000040000043802 */ /* 0x000fc80000000f00 */
[----:B0-----:R-:W-:Y:S01]  /*6930*/  @P3 LEA R6, R5, R4, 0x18 ;  /* 0x0000000405063211 */ /* 0x001fe200078ec0ff */
[----:B------:R-:W-:-:S03]  /*6940*/  IMAD.WIDE.U32 R4, R12, -0x55555555, RZ ;  /* 0xaaaaaaab0c047825 */ /* 0x000fc600078e00ff */
[----:B------:R0:W-:Y:S01]  /*6950*/  @P3 SYNCS.ARRIVE.TRANS64.A1T0 RZ, [R6+URZ+0x48], RZ ;  /* 0x000048ff06ff39a7 */ /* 0x0001e2000810003f */
[----:B------:R-:W-:Y:S02]  /*6960*/  ISETP.GE.U32.AND P3, PT, R3, 0x3, PT ;  /* 0x000000030300780c */ /* 0x000fe40003f66070 */
[----:B------:R-:W-:Y:S02]  /*6970*/  SHF.R.U32.HI R7, RZ, 0x1, R5 ;  /* 0x00000001ff077819 */ /* 0x000fe40000011605 */
[----:B------:R-:W-:Y:S02]  /*6980*/  SEL R5, RZ, 0x1, !P1 ;  /* 0x00000001ff057807 */ /* 0x000fe40004800000 */
[----:B------:R-:W-:Y:S01]  /*6990*/  ISETP.GE.U32.AND P1, PT, R16, UR6, PT ;  /* 0x0000000610007c0c */ /* 0x000fe2000bf26070 */
[----:B------:R-:W-:Y:S01]  /*69a0*/  IMAD R12, R7, -0x3, R12 ;  /* 0xfffffffd070c7824 */ /* 0x000fe200078e020c */
[----:B------:R-:W-:Y:S02]  /*69b0*/  LOP3.LUT R0, R0, R5, RZ, 0x3c, !PT ;  /* 0x0000000500007212 */ /* 0x000fe400078e3cff */
[----:B------:R-:W-:-:S02]  /*69c0*/  ISETP.GE.U32.AND.EX P1, PT, R17, UR7, PT, P1 ;  /* 0x0000000711007c0c */ /* 0x000fc4000bf26110 */
[----:B------:R-:W-:Y:S02]  /*69d0*/  PRMT R4, RZ, 0x7610, R4 ;  /* 0x00007610ff047816 */ /* 0x000fe40000000004 */
[----:B------:R-:W-:-:S09]  /*69e0*/  @P3 LOP3.LUT R0, R0, 0x1, R7, 0x78, !PT ;  /* 0x0000000100003812 */ /* 0x000fd200078e7807 */
[----:B0-----:R-:W-:Y:S05]  /*69f0*/  @P1 BRA `(.L_x_171) ;  /* 0x00000004004c1947 */ /* 0x001fea0003800000 */
[----:B------:R-:W-:Y:S01]  /*6a00*/  ULDC.64 UR6, c[0x0][0x628] ;  /* 0x00018a0000067ab9 */ /* 0x000fe20000000a00 */
[----:B------:R-:W0:Y:S01]  /*6a10*/  S2R R15, SR_CTAID.X ;  /* 0x00000000000f7919 */ /* 0x000e220000002500 */
[----:B------:R-:W-:Y:S01]  /*6a20*/  ISETP.NE.U32.AND P1, PT, RZ, UR6, PT ;  /* 0x00000006ff007c0c */ /* 0x000fe2000bf25070 */
[----:B------:R-:W-:Y:S01]  /*6a30*/  ULDC UR9, c[0x0][0x630] ;  /* 0x00018c0000097ab9 */ /* 0x000fe20000000800 */
[----:B------:R-:W-:Y:S01]  /*6a40*/  IMAD.MOV.U32 R4, RZ, RZ, R16 ;  /* 0x000000ffff047224 */ /* 0x000fe200078e0010 */
[----:B------:R-:W1:Y:S01]  /*6a50*/  S2R R14, SR_CTAID.Y ;  /* 0x00000000000e7919 */ /* 0x000e620000002600 */
[----:B------:R-:W-:Y:S02]  /*6a60*/  ISETP.NE.AND.EX P1, PT, RZ, UR7, PT, P1 ;  /* 0x00000007ff007c0c */ /* 0x000fe4000bf25310 */
[----:B------:R-:W-:-:S11]  /*6a70*/  MOV R5, R17 ;  /* 0x0000001100057202 */ /* 0x000fd60000000f00 */
[----:B------:R-:W-:Y:S05]  /*6a80*/  @!P1 BRA `(.L_x_172) ;  /* 0x0000000000289947 */ /* 0x000fea0003800000 */
[----:B------:R-:W-:Y:S02]  /*6a90*/  ULDC UR8, c[0x0][0x634] ;  /* 0x00018d0000087ab9 */ /* 0x000fe40000000800 */
[----:B------:R-:W-:-:S05]  /*6aa0*/  IADD3 R9, P1, R16, UR8, RZ ;  /* 0x0000000810097c10 */ /* 0x000fca000ff3e0ff */
[----:B------:R-:W-:-:S04]  /*6ab0*/  IMAD.X R19, RZ, RZ, R17, P1 ;  /* 0x000000ffff137224 */ /* 0x000fc800008e0611 */
[----:B------:R-:W-:-:S04]  /*6ac0*/  IMAD.WIDE.U32 R6, R19, UR6, RZ ;  /* 0x0000000613067c25 */ /* 0x000fc8000f8e00ff */
[----:B------:R-:W-:-:S04]  /*6ad0*/  IMAD.WIDE.U32 R6, P1, R9, UR7, R6 ;  /* 0x0000000709067c25 */ /* 0x000fc8000f820006 */
[----:B------:R-:W-:-:S04]  /*6ae0*/  IMAD.WIDE.U32 R8, R9, UR6, RZ ;  /* 0x0000000609087c25 */ /* 0x000fc8000f8e00ff */
[----:B------:R-:W-:Y:S01]  /*6af0*/  IMAD.X R5, RZ, RZ, RZ, P1 ;  /* 0x000000ffff057224 */ /* 0x000fe200008e06ff */
[----:B------:R-:W-:Y:S01]  /*6b00*/  IADD3 RZ, P1, R9, R6, RZ ;  /* 0x0000000609ff7210 */ /* 0x000fe20007f3e0ff */
[----:B------:R-:W-:-:S04]  /*6b10*/  IMAD.MOV.U32 R4, RZ, RZ, R7 ;  /* 0x000000ffff047224 */ /* 0x000fc800078e0007 */
[----:B------:R-:W-:-:S08]  /*6b20*/  IMAD.WIDE.U32.X R4, R19, UR7, R4, P1 ;  /* 0x0000000713047c25 */ /* 0x000fd000088e0404 */
.L_x_172:
[--C-:B------:R-:W-:Y:S01]  /*6b30*/  SHF.R.U64 R8, R4, UR9, R5.reuse ;  /* 0x0000000904087c19 */ /* 0x100fe20008001205 */
[----:B------:R-:W-:Y:S01]  /*6b40*/  ULDC.64 UR6, c[0x0][0x620] ;  /* 0x0001880000067ab9 */ /* 0x000fe20000000a00 */
[----:B------:R-:W-:Y:S01]  /*6b50*/  SHF.R.U32.HI R4, RZ, UR9, R5 ;  /* 0x00000009ff047c19 */ /* 0x000fe20008011605 */
[----:B------:R-:W2:Y:S01]  /*6b60*/  LDC R24, c[0x0][0x144] ;  /* 0x00005100ff187b82 */ /* 0x000ea20000000800 */
[----:B------:R-:W-:Y:S01]  /*6b70*/  IADD3 R7, P1, RZ, -R8, RZ ;  /* 0x80000008ff077210 */ /* 0x000fe20007f3e0ff */
[----:B------:R-:W-:Y:S01]  /*6b80*/  ULDC.64 UR10, c[0x0][0x640] ;  /* 0x00019000000a7ab9 */ /* 0x000fe20000000a00 */
[----:B0-----:R-:W-:Y:S01]  /*6b90*/  I2FP.F32.U32 R9, R15 ;  /* 0x0000000f00097245 */ /* 0x001fe20000201000 */
[----:B------:R-:W-:Y:S02]  /*6ba0*/  ULDC UR8, c[0x0][0x608] ;  /* 0x0001820000087ab9 */ /* 0x000fe40000000800 */
[----:B------:R-:W-:Y:S01]  /*6bb0*/  IMAD.X R4, RZ, RZ, ~R4, P1 ;  /* 0x000000ffff047224 */ /* 0x000fe200008e0e04 */
[----:B------:R-:W-:Y:S01]  /*6bc0*/  ISETP.NE.U32.AND P1, PT, RZ, UR10, PT ;  /* 0x0000000aff007c0c */ /* 0x000fe2000bf25070 */
[----:B------:R-:W0:Y:S02]  /*6bd0*/  LDC R21, c[0x0][0x148] ;  /* 0x00005200ff157b82 */ /* 0x000e240000000800 */
[----:B------:R-:W-:Y:S01]  /*6be0*/  IMAD R6, R4, UR6, RZ ;  /* 0x0000000604067c24 */ /* 0x000fe2000f8e02ff */
[----:B------:R-:W-:Y:S01]  /*6bf0*/  ISETP.NE.AND.EX P1, PT, RZ, UR11, PT, P1 ;  /* 0x0000000bff007c0c */ /* 0x000fe2000bf25310 */
[----:B------:R-:W-:Y:S01]  /*6c00*/  IMAD.WIDE.U32 R4, R7, UR6, R16 ;  /* 0x0000000607047c25 */ /* 0x000fe2000f8e0010 */
[----:B------:R-:W-:-:S03]  /*6c10*/  ULDC UR6, c[0x0][0x150] ;  /* 0x0000540000067ab9 */ /* 0x000fc60000000800 */
[----:B------:R-:W-:Y:S02]  /*6c20*/  IMAD R7, R7, UR7, R6 ;  /* 0x0000000707077c24 */ /* 0x000fe4000f8e0206 */
[----:B------:R-:W-:Y:S01]  /*6c30*/  FMUL R6, R9, UR6 ;  /* 0x0000000609067c20 */ /* 0x000fe20008400000 */
[----:B------:R-:W-:Y:S01]  /*6c40*/  ULDC UR6, c[0x0][0x618] ;  /* 0x0001860000067ab9 */ /* 0x000fe20000000800 */
[----:B------:R-:W-:Y:S01]  /*6c50*/  ULDC UR7, c[0x0][0x154] ;  /* 0x0000550000077ab9 */ /* 0x000fe20000000800 */
[----:B------:R-:W-:-:S03]  /*6c60*/  IMAD.IADD R5, R5, 0x1, R7 ;  /* 0x0000000105057824 */ /* 0x000fc600078e0207 */
[----:B------:R-:W3:Y:S02]  /*6c70*/  F2I.U32.TRUNC.NTZ R6, R6 ;  /* 0x0000000600067305 */ /* 0x000ee4000020f000 */
[----:B------:R-:W-:Y:S02]  /*6c80*/  SHF.R.U64 R9, R4, UR6, R5 ;  /* 0x0000000604097c19 */ /* 0x000fe40008001205 */
[----:B-1----:R-:W-:-:S05]  /*6c90*/  I2FP.F32.U32 R4, R14 ;  /* 0x0000000e00047245 */ /* 0x002fca0000201000 */
[----:B------:R-:W-:Y:S01]  /*6ca0*/  FMUL R22, R4, UR7 ;  /* 0x0000000704167c20 */ /* 0x000fe20008400000 */
[----:B------:R-:W-:Y:S01]  /*6cb0*/  SHF.R.U32.HI R4, RZ, UR6, R5 ;  /* 0x00000006ff047c19 */ /* 0x000fe20008011605 */
[----:B------:R-:W-:-:S03]  /*6cc0*/  ULDC UR6, c[0x0][0x658] ;  /* 0x0001960000067ab9 */ /* 0x000fc60000000800 */
[--C-:B------:R-:W-:Y:S01]  /*6cd0*/  SHF.R.U64 R20, R9, UR8, R4.reuse ;  /* 0x0000000809147c19 */ /* 0x100fe20008001204 */
[----:B------:R-:W1:Y:S01]  /*6ce0*/  F2I.U32.TRUNC.NTZ R22, R22 ;  /* 0x0000001600167305 */ /* 0x000e62000020f000 */
[----:B------:R-:W-:Y:S01]  /*6cf0*/  SHF.R.U32.HI R5, RZ, UR8, R4 ;  /* 0x00000008ff057c19 */ /* 0x000fe20008011604 */
[----:B---3--:R-:W-:-:S03]  /*6d00*/  IMAD.MOV R6, RZ, RZ, -R6 ;  /* 0x000000ffff067224 */ /* 0x008fc600078e0a06 */
[----:B------:R-:W-:Y:S01]  /*6d10*/  SHF.R.U64 R19, R20, UR6, R5 ;  /* 0x0000000614137c19 */ /* 0x000fe20008001205 */
[----:B--2---:R-:W-:Y:S01]  /*6d20*/  IMAD R15, R24, R6, R15 ;  /* 0x00000006180f7224 */ /* 0x004fe200078e020f */
[----:B------:R-:W-:-:S03]  /*6d30*/  SHF.R.U32.HI R23, RZ, UR6, R5 ;  /* 0x00000006ff177c19 */ /* 0x000fc60008011605 */
[----:B------:R-:W-:Y:S02]  /*6d40*/  IMAD.MOV.U32 R4, RZ, RZ, R19 ;  /* 0x000000ffff047224 */ /* 0x000fe400078e0013 */
[----:B------:R-:W-:Y:S01]  /*6d50*/  IMAD.MOV.U32 R5, RZ, RZ, R23 ;  /* 0x000000ffff057224 */ /* 0x000fe200078e0017 */
[----:B-1----:R-:W-:Y:S06]  /*6d60*/  @!P1 BRA `(.L_x_173) ;  /* 0x0000000000289947 */ /* 0x002fec0003800000 */
[----:B------:R-:W-:Y:S02]  /*6d70*/  ULDC UR6, c[0x0][0x64c] ;  /* 0x0001930000067ab9 */ /* 0x000fe40000000800 */
[----:B------:R-:W-:-:S05]  /*6d80*/  IADD3 R5, P1, R19, UR6, RZ ;  /* 0x0000000613057c10 */ /* 0x000fca000ff3e0ff */
[----:B------:R-:W-:-:S04]  /*6d90*/  IMAD.X R23, RZ, RZ, R23, P1 ;  /* 0x000000ffff177224 */ /* 0x000fc800008e0617 */
[----:B------:R-:W-:-:S04]  /*6da0*/  IMAD.WIDE.U32 R6, R23, UR10, RZ ;  /* 0x0000000a17067c25 */ /* 0x000fc8000f8e00ff */
[----:B------:R-:W-:-:S04]  /*6db0*/  IMAD.WIDE.U32 R6, P1, R5, UR11, R6 ;  /* 0x0000000b05067c25 */ /* 0x000fc8000f820006 */
[----:B------:R-:W-:-:S04]  /*6dc0*/  IMAD.WIDE.U32 R4, R5, UR10, RZ ;  /* 0x0000000a05047c25 */ /* 0x000fc8000f8e00ff */
[----:B------:R-:W-:Y:S01]  /*6dd0*/  IMAD.MOV.U32 R4, RZ, RZ, R7 ;  /* 0x000000ffff047224 */ /* 0x000fe200078e0007 */
[----:B------:R-:W-:Y:S01]  /*6de0*/  IADD3 RZ, P3, R5, R6, RZ ;  /* 0x0000000605ff7210 */ /* 0x000fe20007f7e0ff */
[----:B------:R-:W-:-:S04]  /*6df0*/  IMAD.X R5, RZ, RZ, RZ, P1 ;  /* 0x000000ffff057224 */ /* 0x000fc800008e06ff */
[----:B------:R-:W-:-:S08]  /*6e00*/  IMAD.WIDE.U32.X R4, R23, UR11, R4, P3 ;  /* 0x0000000b17047c25 */ /* 0x000fd000098e0404 */
.L_x_173:
[----:B------:R-:W-:Y:S01]  /*6e10*/  ISETP.NE.AND P1, PT, R2, 0x1, PT ;  /* 0x000000010200780c */ /* 0x000fe20003f25270 */
[----:B------:R-:W-:Y:S01]  /*6e20*/  ULDC UR6, c[0x0][0x648] ;  /* 0x0001920000067ab9 */ /* 0x000fe20000000800 */
[----:B------:R-:W-:Y:S01]  /*6e30*/  LOP3.LUT R20, R20, UR5, RZ, 0xc0, !PT ;  /* 0x0000000514147c12 */ /* 0x000fe2000f8ec0ff */
[----:B------:R-:W-:Y:S01]  /*6e40*/  IMAD.MOV R22, RZ, RZ, -R22 ;  /* 0x000000ffff167224 */ /* 0x000fe200078e0a16 */
[----:B------:R-:W-:Y:S01]  /*6e50*/  SHF.R.U64 R5, R4, UR6, R5 ;  /* 0x0000000604057c19 */ /* 0x000fe20008001205 */
[----:B------:R-:W-:Y:S01]  /*6e60*/  ULDC UR6, c[0x0][0x638] ;  /* 0x00018e0000067ab9 */ /* 0x000fe20000000800 */
[----:B------:R-:W-:Y:S01]  /*6e70*/  LOP3.LUT R6, R9, UR4, RZ, 0xc0, !PT ;  /* 0x0000000409067c12 */ /* 0x000fe2000f8ec0ff */
[----:B------:R-:W-:Y:S02]  /*6e80*/  ULDC UR7, c[0x0][0x610] ;  /* 0x0001840000077ab9 */ /* 0x000fe40000000800 */
[----:B------:R-:W-:Y:S02]  /*6e90*/  IMAD.MOV R4, RZ, RZ, -R5 ;  /* 0x000000ffff047224 */ /* 0x000fe400078e0a05 */
[----:B------:R-:W-:-:S02]  /*6ea0*/  IMAD R20, R5, UR13, R20 ;  /* 0x0000000d05147c24 */ /* 0x000fc4000f8e0214 */
[----:B0-----:R-:W-:Y:S02]  /*6eb0*/  @P1 IMAD R15, R21, R22, R14 ;  /* 0x00000016150f1224 */ /* 0x001fe400078e020e */
[----:B------:R-:W-:Y:S01]  /*6ec0*/  IMAD R19, R4, UR6, R19 ;  /* 0x0000000604137c24 */ /* 0x000fe2000f8e0213 */
[----:B------:R-:W-:Y:S01]  /*6ed0*/  ULDC UR6, c[0x0][0x600] ;  /* 0x0001800000067ab9 */ /* 0x000fe20000000800 */
[----:B------:R-:W-:Y:S02]  /*6ee0*/  IMAD R15, R20, UR7, R15 ;  /* 0x00000007140f7c24 */ /* 0x000fe4000f8e020f */
[----:B------:R-:W-:Y:S02]  /*6ef0*/  IMAD R6, R19, UR6, R6 ;  /* 0x0000000613067c24 */ /* 0x000fe4000f8e0206 */
[----:B------:R-:W-:-:S03]  /*6f00*/  IMAD.MOV.U32 R4, RZ, RZ, 0x1 ;  /* 0x00000001ff047424 */ /* 0x000fc600078e00ff */
[----:B------:R-:W-:Y:S02]  /*6f10*/  SEL R20, R6, R15, !P1 ;  /* 0x0000000f06147207 */ /* 0x000fe40004800000 */
[----:B------:R-:W-:-:S07]  /*6f20*/  SEL R19, R15, R6, !P1 ;  /* 0x000000060f137207 */ /* 0x000fce0004800000 */
.L_x_171:
[----:B------:R-:W-:Y:S05]  /*6f30*/  BSYNC B1 ;  /* 0x0000000000017941 */ /* 0x000fea0003800000 */
.L_x_170:
[----:B------:R-:W-:-:S13]  /*6f40*/  LOP3.LUT P1, RZ, R4, 0xff, RZ, 0xc0, !PT ;  /* 0x000000ff04ff7812 */ /* 0x000fda000782c0ff */
[----:B------:R-:W-:Y:S05]  /*6f50*/  @P1 BRA `(.L_x_174) ;  /* 0xfffffff400241947 */ /* 0x000fea000383ffff */
[----:B------:R-:W-:Y:S05]  /*6f60*/  BSYNC B0 ;  /* 0x0000000000007941 */ /* 0x000fea0003800000 */
.L_x_162:
[----:B------:R-:W-:-:S03]  /*6f70*/  UMOV UR6, 0xffffffff ;  /* 0xffffffff00067882 */ /* 0x000fc60000000000 */
[----:B------:R-:W-:Y:S05]  /*6f80*/  BRA.DIV UR6, `(.L_x_175) ;  /* 0x0000000206f47947 */ /* 0x000fea000b800000 */
[----:B------:R-:W-:-:S13]  /*6f90*/  ELECT P6, URZ, PT ;  /* 0x00000000003f782f */ /* 0x000fda00038c0000 */
.L_x_188:
[----:B------:R-:W-:Y:S04]  /*6fa0*/  BSSY B0, `(.L_x_176) ;  /* 0x0000022000007945 */ /* 0x000fe80003800000 */
[----:B------:R-:W-:Y:S05]  /*6fb0*/  @!P6 BRA `(.L_x_177) ;  /* 0x000000000080e947 */ /* 0x000fea0003800000 */
[----:B------:R-:W-:-:S04]  /*6fc0*/  LOP3.LUT R18, R18, 0x2, RZ, 0xfc, !PT ;  /* 0x0000000212127812 */ /* 0x000fc800078efcff */
[----:B------:R-:W-:-:S13]  /*6fd0*/  ISETP.NE.AND P0, PT, R18, 0x3, PT ;  /* 0x000000031200780c */ /* 0x000fda0003f05270 */
[----:B------:R-:W-:Y:S05]  /*6fe0*/  @!P0 BRA `(.L_x_178) ;  /* 0x0000000000048947 */ /* 0x000fea0003800000 */
[----:B------:R-:W-:Y:S01]  /*6ff0*/  BPT.TRAP 0x1 ;  /* 0x000000040000795c */ /* 0x000fe20000300000 */
.L_x_178:
[----:B------:R-:W0:Y:S01]  /*7000*/  S2R R3, SR_CgaCtaId ;  /* 0x0000000000037919 */ /* 0x000e220000008800 */
[----:B------:R-:W-:-:S04]  /*7010*/  MOV R2, 0x400 ;  /* 0x0000040000027802 */ /* 0x000fc80000000f00 */
[----:B0-----:R-:W-:Y:S02]  /*7020*/  LEA R3, R3, R2, 0x18 ;  /* 0x0000000203037211 */ /* 0x001fe400078ec0ff */
[----:B------:R-:W-:-:S03]  /*7030*/  SHF.L.U32 R2, R0, 0x1f, RZ ;  /* 0x0000001f00027819 */ /* 0x000fc600000006ff */
[----:B------:R-:W-:-:S04]  /*7040*/  VIADD R3, R3, 0x18 ;  /* 0x0000001803037836 */ /* 0x000fc80000000000 */
[C---:B------:R-:W-:Y:S02]  /*7050*/  IMAD R7, R12.reuse, 0x8, R3 ;  /* 0x000000080c077824 */ /* 0x040fe400078e0203 */
[----:B------:R-:W-:Y:S02]  /*7060*/  VIADD R12, R12, 0x1 ;  /* 0x000000010c0c7836 */ /* 0x000fe40000000000 */
[----:B------:R-:W0:Y:S03]  /*7070*/  SYNCS.PHASECHK.TRANS64.TRYWAIT P0, [R7+URZ], R2 ;  /* 0x00000002070075a7 */ /* 0x000e26000800017f */
[----:B------:R-:W-:-:S04]  /*7080*/  ISETP.NE.AND P1, PT, R12, 0x3, PT ;  /* 0x000000030c00780c */ /* 0x000fc80003f25270 */
[----:B------:R-:W-:Y:S02]  /*7090*/  SEL R5, RZ, 0x1, P1 ;  /* 0x00000001ff057807 */ /* 0x000fe40000800000 */
[----:B------:R-:W-:Y:S02]  /*70a0*/  SEL R12, R12, RZ, P1 ;  /* 0x000000ff0c0c7207 */ /* 0x000fe40000800000 */
[----:B------:R-:W-:-:S03]  /*70b0*/  LOP3.LUT R5, R0, R5, RZ, 0x3c, !PT ;  /* 0x0000000500057212 */ /* 0x000fc600078e3cff */
[----:B------:R-:W-:Y:S01]  /*70c0*/  IMAD R9, R12, 0x8, R3 ;  /* 0x000000080c097824 */ /* 0x000fe200078e0203 */
[----:B------:R-:W-:Y:S01]  /*70d0*/  SHF.L.U32 R4, R5, 0x1f, RZ ;  /* 0x0000001f05047819 */ /* 0x000fe200000006ff */
[----:B0-----:R-:W-:Y:S06]  /*70e0*/  @!P0 BRA `(.L_x_179) ;  /* 0x0000000000bc8947 */ /* 0x001fec0003800000 */
.L_x_189:
[----:B------:R-:W1:Y:S01]  /*70f0*/  SYNCS.PHASECHK.TRANS64.TRYWAIT P0, [R9+URZ], R4 ;  /* 0x00000004090075a7 */ /* 0x000e62000800017f */
[----:B------:R-:W-:-:S05]  /*7100*/  VIADD R0, R12, 0x1 ;  /* 0x000000010c007836 */ /* 0x000fca0000000000 */
[----:B------:R-:W-:-:S04]  /*7110*/  ISETP.NE.AND P1, PT, R0, 0x3, PT ;  /* 0x000000030000780c */ /* 0x000fc80003f25270 */
[----:B0-----:R-:W-:Y:S02]  /*7120*/  SEL R2, RZ, 0x1, P1 ;  /* 0x00000001ff027807 */ /* 0x001fe40000800000 */
[----:B------:R-:W-:Y:S02]  /*7130*/  SEL R0, R0, RZ, P1 ;  /* 0x000000ff00007207 */ /* 0x000fe40000800000 */
[----:B------:R-:W-:Y:S01]  /*7140*/  LOP3.LUT R2, R5, R2, RZ, 0x3c, !PT ;  /* 0x0000000205027212 */ /* 0x000fe200078e3cff */
[----:B-1----:R-:W-:Y:S06]  /*7150*/  @!P0 BRA `(.L_x_180) ;  /* 0x0000000000b48947 */ /* 0x002fec0003800000 */
.L_x_190:
[----:B------:R-:W-:Y:S01]  /*7160*/  IMAD R3, R0, 0x8, R3 ;  /* 0x0000000800037824 */ /* 0x000fe200078e0203 */
[----:B------:R-:W-:-:S07]  /*7170*/  SHF.L.U32 R0, R2, 0x1f, RZ ;  /* 0x0000001f02007819 */ /* 0x000fce00000006ff */
.L_x_181:
[----:B-1----:R1:W2:Y:S02]  /*7180*/  SYNCS.PHASECHK.TRANS64.TRYWAIT P0, [R3+URZ], R0 ;  /* 0x00000000030075a7 */ /* 0x0022a4000800017f */
[----:B--2---:R-:W-:Y:S05]  /*7190*/  @!P0 NANOSLEEP.SYNCS 0x989680 ;  /* 0x009896800000895d */ /* 0x004fea0003900000 */
[----:B------:R-:W2:Y:S02]  /*71a0*/  @!P0 SYNCS.PHASECHK.TRANS64 P0, [R3+URZ], R0 ;  /* 0x00000000030085a7 */ /* 0x000ea4000800007f */
[----:B--2---:R-:W-:Y:S05]  /*71b0*/  @!P0 BRA `(.L_x_181) ;  /* 0xfffffffc00f08947 */ /* 0x004fea000383ffff */
.L_x_177:
[----:B------:R-:W-:Y:S05]  /*71c0*/  BSYNC B0 ;  /* 0x0000000000007941 */ /* 0x000fea0003800000 */
.L_x_176:
[----:B------:R-:W-:Y:S05]  /*71d0*/  EXIT ;  /* 0x000000000000794d */ /* 0x000fea0003800000 */
.L_x_17:
[----:B-1----:R1:W2:Y:S02]  /*71e0*/  SYNCS.PHASECHK.TRANS64.TRYWAIT P1, [R3+URZ], R0 ;  /* 0x00000000030075a7 */ /* 0x0022a4000802017f */
[----:B--2---:R-:W-:Y:S05]  /*71f0*/  @!P1 NANOSLEEP.SYNCS 0x989680 ;  /* 0x009896800000995d */ /* 0x004fea0003900000 */
[----:B------:R-:W2:Y:S02]  /*7200*/  @!P1 SYNCS.PHASECHK.TRANS64 P1, [R3+URZ], R0 ;  /* 0x00000000030095a7 */ /* 0x000ea4000802007f */
[----:B--2---:R-:W-:Y:S05]  /*7210*/  @!P1 BRA `(.L_x_17) ;  /* 0xfffffffc00f09947 */ /* 0x004fea000383ffff */
[----:B------:R-:W-:Y:S05]  /*7220*/  BRA `(.L_x_16) ;  /* 0xffffffa000987947 */ /* 0x000fea000383ffff */
.L_x_22:
[----:B-1----:R-:W-:-:S04]  /*7230*/  IMAD.U32 R4, RZ, RZ, UR8 ;  /* 0x00000008ff047e24 */ /* 0x002fc8000f8e00ff */
[----:B------:R1:W2:Y:S03]  /*7240*/  SYNCS.PHASECHK.TRANS64.TRYWAIT P1, [R4+URZ], R3 ;  /* 0x00000003040075a7 */ /* 0x0002a6000802017f */
[----:B--2---:R-:W-:Y:S05]  /*7250*/  @!P1 NANOSLEEP.SYNCS 0x989680 ;  /* 0x009896800000995d */ /* 0x004fea0003900000 */
[----:B------:R-:W2:Y:S02]  /*7260*/  @!P1 SYNCS.PHASECHK.TRANS64 P1, [R4+URZ], R3 ;  /* 0x00000003040095a7 */ /* 0x000ea4000802007f */
[----:B--2---:R-:W-:Y:S05]  /*7270*/  @!P1 BRA `(.L_x_22) ;  /* 0xfffffffc00ec9947 */ /* 0x004fea000383ffff */
[----:B------:R-:W-:Y:S05]  /*7280*/  BRA `(.L_x_21) ;  /* 0xffffffa400d47947 */ /* 0x000fea000383ffff */
.L_x_163:
[----:B------:R-:W-:Y:S01]  /*7290*/  BSSY B1, `(.L_x_182) ;  /* 0x0000006000017945 */ /* 0x000fe20003800000 */
[----:B------:R-:W-:-:S07]  /*72a0*/  IMAD.MOV.U32 R15, RZ, RZ, -0x1 ;  /* 0xffffffffff0f7424 */ /* 0x000fce00078e00ff */
[----:B------:R-:W-:Y:S05]  /*72b0*/  WARPSYNC.COLLECTIVE R15, `(.L_x_183) ;  /* 0x000000000f0c7348 */ /* 0x000fea0003c00000 */
[----:B------:R-:W-:Y:S02]  /*72c0*/  ELECT P6, UR62, PT ;  /* 0x00000000003e782f */ /* 0x000fe400038c0000 */
[----:B------:R-:W-:Y:S01]  /*72d0*/  MOV R14, UR62 ;  /* 0x0000003e000e7c02 */ /* 0x000fe20008000f00 */
[----:B------:R-:W-:Y:S10]  /*72e0*/  ENDCOLLECTIVE ;  /* 0x000000000000791b */ /* 0x000ff40003800000 */
.L_x_183:
[----:B------:R-:W-:Y:S05]  /*72f0*/  BSYNC B1 ;  /* 0x0000000000017941 */ /* 0x000fea0003800000 */
.L_x_182:
[----:B------:R-:W-:Y:S05]  /*7300*/  BRA `(.L_x_184) ;  /* 0xfffffff000447947 */ /* 0x000fea000383ffff */
.L_x_166:
[----:B0-----:R0:W1:Y:S02]  /*7310*/  SYNCS.PHASECHK.TRANS64.TRYWAIT P1, [R14+URZ+0x18], R7 ;  /* 0x000018070e0075a7 */ /* 0x001064000802017f */
[----:B-1----:R-:W-:Y:S05]  /*7320*/  @!P1 NANOSLEEP.SYNCS 0x989680 ;  /* 0x009896800000995d */ /* 0x002fea0003900000 */
[----:B------:R-:W1:Y:S02]  /*7330*/  @!P1 SYNCS.PHASECHK.TRANS64 P1, [R14+URZ+0x18], R7 ;  /* 0x000018070e0095a7 */ /* 0x000e64000802007f */
[----:B-1----:R-:W-:Y:S05]  /*7340*/  @!P1 BRA `(.L_x_166) ;  /* 0xfffffffc00f09947 */ /* 0x002fea000383ffff */
[----:B------:R-:W-:Y:S05]  /*7350*/  BRA `(.L_x_185) ;  /* 0xfffffff000787947 */ /* 0x000fea000383ffff */
.L_x_175:
[----:B------:R-:W-:Y:S01]  /*7360*/  BSSY B0, `(.L_x_186) ;  /* 0x0000006000007945 */ /* 0x000fe20003800000 */
[----:B------:R-:W-:-:S07]  /*7370*/  IMAD.MOV.U32 R15, RZ, RZ, -0x1 ;  /* 0xffffffffff0f7424 */ /* 0x000fce00078e00ff */
[----:B------:R-:W-:Y:S05]  /*7380*/  WARPSYNC.COLLECTIVE R15, `(.L_x_187) ;  /* 0x000000000f0c7348 */ /* 0x000fea0003c00000 */
[----:B------:R-:W-:Y:S02]  /*7390*/  ELECT P6, UR62, PT ;  /* 0x00000000003e782f */ /* 0x000fe400038c0000 */
[----:B------:R-:W-:Y:S01]  /*73a0*/  MOV R14, UR62 ;  /* 0x0000003e000e7c02 */ /* 0x000fe20008000f00 */
[----:B------:R-:W-:Y:S10]  /*73b0*/  ENDCOLLECTIVE ;  /* 0x000000000000791b */ /* 0x000ff40003800000 */
.L_x_187:
[----:B------:R-:W-:Y:S05]  /*73c0*/  BSYNC B0 ;  /* 0x0000000000007941 */ /* 0x000fea0003800000 */
.L_x_186:
[----:B------:R-:W-:Y:S05]  /*73d0*/  BRA `(.L_x_188) ;  /* 0xfffffff800f07947 */ /* 0x000fea000383ffff */
.L_x_179:
[----:B0-----:R0:W1:Y:S02]  /*73e0*/  SYNCS.PHASECHK.TRANS64.TRYWAIT P0, [R7+URZ], R2 ;  /* 0x00000002070075a7 */ /* 0x001064000800017f */
[----:B-1----:R-:W-:Y:S05]  /*73f0*/  @!P0 NANOSLEEP.SYNCS 0x989680 ;  /* 0x009896800000895d */ /* 0x002fea0003900000 */
[----:B------:R-:W1:Y:S02]  /*7400*/  @!P0 SYNCS.PHASECHK.TRANS64 P0, [R7+URZ], R2 ;  /* 0x00000002070085a7 */ /* 0x000e64000800007f */
[----:B-1----:R-:W-:Y:S05]  /*7410*/  @!P0 BRA `(.L_x_179) ;  /* 0xfffffffc00f08947 */ /* 0x002fea000383ffff */
[----:B------:R-:W-:Y:S05]  /*7420*/  BRA `(.L_x_189) ;  /* 0xfffffffc00307947 */ /* 0x000fea000383ffff */
.L_x_180:
[----:B0-----:R0:W1:Y:S02]  /*7430*/  SYNCS.PHASECHK.TRANS64.TRYWAIT P0, [R9+URZ], R4 ;  /* 0x00000004090075a7 */ /* 0x001064000800017f */
[----:B-1----:R-:W-:Y:S05]  /*7440*/  @!P0 NANOSLEEP.SYNCS 0x989680 ;  /* 0x009896800000895d */ /* 0x002fea0003900000 */
[----:B------:R-:W1:Y:S02]  /*7450*/  @!P0 SYNCS.PHASECHK.TRANS64 P0, [R9+URZ], R4 ;  /* 0x00000004090085a7 */ /* 0x000e64000800007f */
[----:B-1----:R-:W-:Y:S05]  /*7460*/  @!P0 BRA `(.L_x_180) ;  /* 0xfffffffc00f08947 */ /* 0x002fea000383ffff */
[----:B------:R-:W-:Y:S05]  /*7470*/  BRA `(.L_x_190) ;  /* 0xfffffffc00387947 */ /* 0x000fea000383ffff */
.L_x_191:
[----:B------:R-:W-:-:S00]  /*7480*/  BRA `(.L_x_191) ;  /* 0xfffffffc00fc7947 */ /* 0x000fc0000383ffff */
[----:B------:R-:W-:-:S00]  /*7490*/  NOP ;  /* 0x0000000000007918 */ /* 0x000fc00000000000 */
        /* <DEDUP_REMOVED lines=14> */
.L_x_192:


//--------------------- .nv.global.init           --------------------------
	.section	.nv.global.init,"aw",@progbits
.nv.global.init:
	.type		$str$22,@object
	.size		$str$22,($str$23 - $str$22)
$str$22:
        /*0000*/ 	.byte	0x6b, 0x5f, 0x74, 0x69, 0x6c, 0x65, 0x5f, 0x63, 0x6f, 0x75, 0x6e, 0x74, 0x20, 0x3e, 0x3d, 0x20
        /*0010*/ 	.byte	0x31, 0x00
	.type		$str$23,@object
	.size		$str$23,(__unnamed_1 - $str$23)
$str$23:
        /*0012*/ 	.byte	0x2f, 0x74, 0x6d, 0x70, 0x2f, 0x63, 0x75, 0x74, 0x6c, 0x61, 0x73, 0x73, 0x5f, 0x73, 0x77, 0x65
        /*0022*/ 	.byte	0x65, 0x70, 0x5f, 0x73, 0x72, 0x63, 0x2f, 0x69, 0x6e, 0x63, 0x6c, 0x75, 0x64, 0x65, 0x2f, 0x63
        /*0032*/ 	.byte	0x75, 0x74, 0x6c, 0x61, 0x73, 0x73, 0x2f, 0x67, 0x65, 0x6d, 0x6d, 0x2f, 0x63, 0x6f, 0x6c, 0x6c
        /*0042*/ 	.byte	0x65, 0x63, 0x74, 0x69, 0x76, 0x65, 0x2f, 0x73, 0x6d, 0x39, 0x30, 0x5f, 0x6d, 0x6d, 0x61, 0x5f
        /*0052*/ 	.byte	0x74, 0x6d, 0x61, 0x5f, 0x67, 0x6d, 0x6d, 0x61, 0x5f, 0x73, 0x73, 0x5f, 0x77, 0x61, 0x72, 0x70
        /*0062*/ 	.byte	0x73, 0x70, 0x65, 0x63, 0x69, 0x61, 0x6c, 0x69, 0x7a, 0x65, 0x64, 0x2e, 0x68, 0x70, 0x70, 0x00
	.type		__unnamed_1,@object
	.size		__unnamed_1,(.L_0 - __unnamed_1)
__unnamed_1:
        /*0072*/ 	.byte	0x76, 0x6f, 0x69, 0x64, 0x20, 0x63, 0x75, 0x74, 0x6c, 0x61, 0x73, 0x73, 0x3a, 0x3a, 0x67, 0x65
        /* <DEDUP_REMOVED lines=175> */
        /*0b72*/ 	.byte	0x79, 0x5d, 0x00
.L_0:


//--------------------- .nv.shared._ZN7cutlass13device_kernelINS_4gemm6kernel13GemmUniversalIN4cute5tupleIJiiiiEEENS1_10collective13CollectiveMmaINS1_34MainloopSm90TmaGmmaWarpSpecializedILi3ENS5_IJNS4_1CILi1EEESB_SB_EEENS1_35KernelTmaWarpSpecializedCooperativeEEENS5_IJNSA_ILi128EEESF_NSA_ILi64EEEEEEfNS5_IJlSB_lEEEfSI_NS4_8TiledMMAINS4_8MMA_AtomIJNS4_4SM904GMMA30MMA_64x128x8_F32TF32TF32_SS_TNILNSM_7ScaleInE1ELSO_1EEEEEENS4_6LayoutINS5_IJNSA_ILi2EEESB_SB_EEENS5_IJSB_NSA_ILi0EEESU_EEEEENS5_IJNS4_10UnderscoreESX_SX_EEEEENS4_13SM90_TMA_LOADENS4_14ComposedLayoutINS4_7SwizzleILi3ELi4ELi3EEENS4_18smem_ptr_flag_bitsILi32EEENSR_INS5_IJNSA_ILi8EEENSA_ILi32EEEEEENS5_IJS17_SB_EEEEEEEvNS4_8identityES10_S1B_vS1C_EENS_8epilogue10collective6detail29Sm90TmaWarpSpecializedAdapterINS1F_15DefaultEpilogueIfSI_SI_NS1E_6thread17LinearCombinationIfLi1EffLNS1J_9ScaleType4KindE0ELNS_15FloatRoundStyleE2EfEENS1_15EpilogueDefaultEEEEEvvEEEEvNT_6ParamsE --------------------------
	.section	.nv.shared._ZN7cutlass13device_kernelINS_4gemm6kernel13GemmUniversalIN4cute5tupleIJiiiiEEENS1_10collective13CollectiveMmaINS1_34MainloopSm90TmaGmmaWarpSpecializedILi3ENS5_IJNS4_1CILi1EEESB_SB_EEENS1_35KernelTmaWarpSpecializedCooperativeEEENS5_IJNSA_ILi128EEESF_NSA_ILi64EEEEEEfNS5_IJlSB_lEEEfSI_NS4_8TiledMMAINS4_8MMA_AtomIJNS4_4SM904GMMA30MMA_64x128x8_F32TF32TF32_SS_TNILNSM_7ScaleInE1ELSO_1EEEEEENS4_6LayoutINS5_IJNSA_ILi2EEESB_SB_EEENS5_IJSB_NSA_ILi0EEESU_EEEEENS5_IJNS4_10UnderscoreESX_SX_EEEEENS4_13SM90_TMA_LOADENS4_14ComposedLayoutINS4_7SwizzleILi3ELi4ELi3EEENS4_18smem_ptr_flag_bitsILi32EEENSR_INS5_IJNSA_ILi8EEENSA_ILi32EEEEEENS5_IJS17_SB_EEEEEEEvNS4_8identityES10_S1B_vS1C_EENS_8epilogue10collective6detail29Sm90TmaWarpSpecializedAdapterINS1F_15DefaultEpilogueIfSI_SI_NS1E_6thread17LinearCombinationIfLi1EffLNS1J_9ScaleType4KindE0ELNS_15FloatRoundStyleE2EfEENS1_15EpilogueDefaultEEEEEvvEEEEvNT_6ParamsE,"aw",@nobits
	.sectionflags	@""
	.align	16
	.zero		1024


//--------------------- .nv.shared.reserved.0     --------------------------
	.section	.nv.shared.reserved.0,"aw",@nobits
	.weak		__nv_reservedSMEM_offset_0_alias
	.size		__nv_reservedSMEM_offset_0_alias, 0, 0
	.other		__nv_reservedSMEM_offset_0_alias,@"STO_CUDA_RESERVED_SHARED STV_DEFAULT"
__nv_reservedSMEM_offset_0_alias:
	.zero		0


//--------------------- .nv.global                --------------------------
	.section	.nv.global,"aw",@nobits
.nv.global:
	.type		_ZN40_INTERNAL_d41d3b63_4_k_cu_c7da12eb_214094cute1_E,@object
	.size		_ZN40_INTERNAL_d41d3b63_4_k_cu_c7da12eb_214094cute1_E,(_ZN40_INTERNAL_d41d3b63_4_k_cu_c7da12eb_214094cuda3std3__45__cpo6cbeginE - _ZN40_INTERNAL_d41d3b63_4_k_cu_c7da12eb_214094cute1_E)
_ZN40_INTERNAL_d41d3b63_4_k_cu_c7da12eb_214094cute1_E:
	.zero		1
	.type		_ZN40_INTERNAL_d41d3b63_4_k_cu_c7da12eb_214094cuda3std3__45__cpo6cbeginE,@object
	.size		_ZN40_INTERNAL_d41d3b63_4_k_cu_c7da12eb_214094cuda3std3__45__cpo6cbeginE,(_ZN40_INTERNAL_d41d3b63_4_k_cu_c7da12eb_214094cuda3std3__48in_placeE - _ZN40_INTERNAL_d41d3b63_4_k_cu_c7da12eb_214094cuda3std3__45__cpo6cbeginE)
_ZN40_INTERNAL_d41d3b63_4_k_cu_c7da12eb_214094cuda3std3__45__cpo6cbeginE:
	.zero		1
	.type		_ZN40_INTERNAL_d41d3b63_4_k_cu_c7da12eb_214094cuda3std3__48in_placeE,@object
	.size		_ZN40_INTERNAL_d41d3b63_4_k_cu_c7da12eb_214094cuda3std3__48in_placeE,(_ZN40_INTERNAL_d41d3b63_4_k_cu_c7da12eb_214094cuda3std6ranges3__45__cpo9iter_moveE - _ZN40_INTERNAL_d41d3b63_4_k_cu_c7da12eb_214094cuda3std3__48in_placeE)
_ZN40_INTERNAL_d41d3b63_4_k_cu_c7da12eb_214094cuda3std3__48in_placeE:
	.zero		1
	.type		_ZN40_INTERNAL_d41d3b63_4_k_cu_c7da12eb_214094cuda3std6ranges3__45__cpo9iter_moveE,@object
	.size		_ZN40_INTERNAL_d41d3b63_4_k_cu_c7da12eb_214094cuda3std6ranges3__45__cpo9iter_moveE,(_ZN40_INTERNAL_d41d3b63_4_k_cu_c7da12eb_214094cuda3std3__45__cpo5beginE - _ZN40_INTERNAL_d41d3b63_4_k_cu_c7da12eb_214094cuda3std6ranges3__45__cpo9iter_moveE)
_ZN40_INTERNAL_d41d3b63_4_k_cu_c7da12eb_214094cuda3std6ranges3__45__cpo9iter_moveE:
	.zero		1
	.type		_ZN40_INTERNAL_d41d3b63_4_k_cu_c7da12eb_214094cuda3std3__45__cpo5beginE,@object
	.size		_ZN40_INTERNAL_d41d3b63_4_k_cu_c7da12eb_214094cuda3std3__45__cpo5beginE,(_ZN40_INTERNAL_d41d3b63_4_k_cu_c7da12eb_214094cuda3std3__442_GLOBAL__N__d41d3b63_4_k_cu_c7da12eb_214096ignoreE - _ZN40_INTERNAL_d41d3b63_4_k_cu_c7da12eb_214094cuda3std3__45__cpo5beginE)
_ZN40_INTERNAL_d41d3b63_4_k_cu_c7da12eb_214094cuda3std3__45__cpo5beginE:
	.zero		1
	.type		_ZN40_INTERNAL_d41d3b63_4_k_cu_c7da12eb_214094cuda3std3__442_GLOBAL__N__d41d3b63_4_k_cu_c7da12eb_214096ignoreE,@object
	.size		_ZN40_INTERNAL_d41d3b63_4_k_cu_c7da12eb_214094cuda3std3__442_GLOBAL__N__d41d3b63_4_k_cu_c7da12eb_214096ignoreE,(_ZN40_INTERNAL_d41d3b63_4_k_cu_c7da12eb_214094cute7productE - _ZN40_INTERNAL_d41d3b63_4_k_cu_c7da12eb_214094cuda3std3__442_GLOBAL__N__d41d3b63_4_k_cu_c7da12eb_214096ignoreE)
_ZN40_INTERNAL_d41d3b63_4_k_cu_c7da12eb_214094cuda3std3__442_GLOBAL__N__d41d3b63_4_k_cu_c7da12eb_214096ignoreE:
	.zero		1
	.type		_ZN40_INTERNAL_d41d3b63_4_k_cu_c7da12eb_214094cute7productE,@object
	.size		_ZN40_INTERNAL_d41d3b63_4_k_cu_c7da12eb_214094cute7productE,(_ZN40_INTERNAL_d41d3b63_4_k_cu_c7da12eb_214094cuda3std3__45__cpo3endE - _ZN40_INTERNAL_d41d3b63_4_k_cu_c7da12eb_214094cute7productE)
_ZN40_INTERNAL_d41d3b63_4_k_cu_c7da12eb_214094cute7productE:
	.zero		1
	.type		_ZN40_INTERNAL_d41d3b63_4_k_cu_c7da12eb_214094cuda3std3__45__cpo3endE,@object
	.size		_ZN40_INTERNAL_d41d3b63_4_k_cu_c7da12eb_214094cuda3std3__45__cpo3endE,(_ZN40_INTERNAL_d41d3b63_4_k_cu_c7da12eb_214094cuda3std3__419piecewise_constructE - _ZN40_INTERNAL_d41d3b63_4_k_cu_c7da12eb_214094cuda3std3__45__cpo3endE)
_ZN40_INTERNAL_d41d3b63_4_k_cu_c7da12eb_214094cuda3std3__45__cpo3endE:
	.zero		1
	.type		_ZN40_INTERNAL_d41d3b63_4_k_cu_c7da12eb_214094cuda3std3__419piecewise_constructE,@object
	.size		_ZN40_INTERNAL_d41d3b63_4_k_cu_c7da12eb_214094cuda3std3__419piecewise_constructE,(_ZN40_INTERNAL_d41d3b63_4_k_cu_c7da12eb_214094cuda3std3__45__cpo4cendE - _ZN40_INTERNAL_d41d3b63_4_k_cu_c7da12eb_214094cuda3std3__419piecewise_constructE)
_ZN40_INTERNAL_d41d3b63_4_k_cu_c7da12eb_214094cuda3std3__419piecewise_constructE:
	.zero		1
	.type		_ZN40_INTERNAL_d41d3b63_4_k_cu_c7da12eb_214094cuda3std3__45__cpo4cendE,@object
	.size		_ZN40_INTERNAL_d41d3b63_4_k_cu_c7da12eb_214094cuda3std3__45__cpo4cendE,(_ZN40_INTERNAL_d41d3b63_4_k_cu_c7da12eb_214094cuda3std6ranges3__45__cpo4swapE - _ZN40_INTERNAL_d41d3b63_4_k_cu_c7da12eb_214094cuda3std3__45__cpo4cendE)
_ZN40_INTERNAL_d41d3b63_4_k_cu_c7da12eb_214094cuda3std3__45__cpo4cendE:
	.zero		1
	.type		_ZN40_INTERNAL_d41d3b63_4_k_cu_c7da12eb_214094cuda3std6ranges3__45__cpo4swapE,@object
	.size		_ZN40_INTERNAL_d41d3b63_4_k_cu_c7da12eb_214094cuda3std6ranges3__45__cpo4swapE,(.L_8 - _ZN40_INTERNAL_d41d3b63_4_k_cu_c7da12eb_214094cuda3std6ranges3__45__cpo4swapE)
_ZN40_INTERNAL_d41d3b63_4_k_cu_c7da12eb_214094cuda3std6ranges3__45__cpo4swapE:
	.zero		1
.L_8:


//--------------------- .nv.constant0._ZN7cutlass13device_kernelINS_4gemm6kernel13GemmUniversalIN4cute5tupleIJiiiiEEENS1_10collective13CollectiveMmaINS1_34MainloopSm90TmaGmmaWarpSpecializedILi3ENS5_IJNS4_1CILi1EEESB_SB_EEENS1_35KernelTmaWarpSpecializedCooperativeEEENS5_IJNSA_ILi128EEESF_NSA_ILi64EEEEEEfNS5_IJlSB_lEEEfSI_NS4_8TiledMMAINS4_8MMA_AtomIJNS4_4SM904GMMA30MMA_64x128x8_F32TF32TF32_SS_TNILNSM_7ScaleInE1ELSO_1EEEEEENS4_6LayoutINS5_IJNSA_ILi2EEESB_SB_EEENS5_IJSB_NSA_ILi0EEESU_EEEEENS5_IJNS4_10UnderscoreESX_SX_EEEEENS4_13SM90_TMA_LOADENS4_14ComposedLayoutINS4_7SwizzleILi3ELi4ELi3EEENS4_18smem_ptr_flag_bitsILi32EEENSR_INS5_IJNSA_ILi8EEENSA_ILi32EEEEEENS5_IJS17_SB_EEEEEEEvNS4_8identityES10_S1B_vS1C_EENS_8epilogue10collective6detail29Sm90TmaWarpSpecializedAdapterINS1F_15DefaultEpilogueIfSI_SI_NS1E_6thread17LinearCombinationIfLi1EffLNS1J_9ScaleType4KindE0ELNS_15FloatRoundStyleE2EfEENS1_15EpilogueDefaultEEEEEvvEEEEvNT_6ParamsE --------------------------
	.section	.nv.constant0._ZN7cutlass13device_kernelINS_4gemm6kernel13GemmUniversalIN4cute5tupleIJiiiiEEENS1_10collective13CollectiveMmaINS1_34MainloopSm90TmaGmmaWarpSpecializedILi3ENS5_IJNS4_1CILi1EEESB_SB_EEENS1_35KernelTmaWarpSpecializedCooperativeEEENS5_IJNSA_ILi128EEESF_NSA_ILi64EEEEEEfNS5_IJlSB_lEEEfSI_NS4_8TiledMMAINS4_8MMA_AtomIJNS4_4SM904GMMA30MMA_64x128x8_F32TF32TF32_SS_TNILNSM_7ScaleInE1ELSO_1EEEEEENS4_6LayoutINS5_IJNSA_ILi2EEESB_SB_EEENS5_IJSB_NSA_ILi0EEESU_EEEEENS5_IJNS4_10UnderscoreESX_SX_EEEEENS4_13SM90_TMA_LOADENS4_14ComposedLayoutINS4_7SwizzleILi3ELi4ELi3EEENS4_18smem_ptr_flag_bitsILi32EEENSR_INS5_IJNSA_ILi8EEENSA_ILi32EEEEEENS5_IJS17_SB_EEEEEEEvNS4_8identityES10_S1B_vS1C_EENS_8epilogue10collective6detail29Sm90TmaWarpSpecializedAdapterINS1F_15DefaultEpilogueIfSI_SI_NS1E_6thread17LinearCombinationIfLi1EffLNS1J_9ScaleType4KindE0ELNS_15FloatRoundStyleE2EfEENS1_15EpilogueDefaultEEEEEvvEEEEvNT_6ParamsE,"a",@progbits
	.sectionflags	@""
	.align	4
.nv.constant0._ZN7cutlass13device_kernelINS_4gemm6kernel13GemmUniversalIN4cute5tupleIJiiiiEEENS1_10collective13CollectiveMmaINS1_34MainloopSm90TmaGmmaWarpSpecializedILi3ENS5_IJNS4_1CILi1EEESB_SB_EEENS1_35KernelTmaWarpSpecializedCooperativeEEENS5_IJNSA_ILi128EEESF_NSA_ILi64EEEEEEfNS5_IJlSB_lEEEfSI_NS4_8TiledMMAINS4_8MMA_AtomIJNS4_4SM904GMMA30MMA_64x128x8_F32TF32TF32_SS_TNILNSM_7ScaleInE1ELSO_1EEEEEENS4_6LayoutINS5_IJNSA_ILi2EEESB_SB_EEENS5_IJSB_NSA_ILi0EEESU_EEEEENS5_IJNS4_10UnderscoreESX_SX_EEEEENS4_13SM90_TMA_LOADENS4_14ComposedLayoutINS4_7SwizzleILi3ELi4ELi3EEENS4_18smem_ptr_flag_bitsILi32EEENSR_INS5_IJNSA_ILi8EEENSA_ILi32EEEEEENS5_IJS17_SB_EEEEEEEvNS4_8identityES10_S1B_vS1C_EENS_8epilogue10collective6detail29Sm90TmaWarpSpecializedAdapterINS1F_15DefaultEpilogueIfSI_SI_NS1E_6thread17LinearCombinationIfLi1EffLNS1J_9ScaleType4KindE0ELNS_15FloatRoundStyleE2EfEENS1_15EpilogueDefaultEEEEEvvEEEEvNT_6ParamsE:
	.zero		1664


//--------------------- SYMBOLS --------------------------

	.type		.nv.reservedSmem.offset0,@object
	.size		.nv.reservedSmem.offset0,0x4
	.type		__assertfail,@function
